//
// Generated by NVIDIA NVVM Compiler
//
// Compiler Build ID: CL-36424714
// Cuda compilation tools, release 13.0, V13.0.88
// Based on NVVM 20.0.0
//

.version 9.0
.target sm_100
.address_size 64

	// .globl	_Z11copy_kernelPKfS0_Pfi
.extern .func  (.param .b32 func_retval0) vprintf
(
	.param .b64 vprintf_param_0,
	.param .b64 vprintf_param_1
)
;
.global .align 1 .b8 $str[7] = {37, 108, 108, 117, 32, 10};

.visible .entry _Z11copy_kernelPKfS0_Pfi(
	.param .u64 .ptr .align 1 _Z11copy_kernelPKfS0_Pfi_param_0,
	.param .u64 .ptr .align 1 _Z11copy_kernelPKfS0_Pfi_param_1,
	.param .u64 .ptr .align 1 _Z11copy_kernelPKfS0_Pfi_param_2,
	.param .u32 _Z11copy_kernelPKfS0_Pfi_param_3
)
{
	.reg .b32 	%r<5>;
	.reg .b32 	%f<2>;
	.reg .b64 	%rd<8>;

	ld.param.u64 	%rd1, [_Z11copy_kernelPKfS0_Pfi_param_0];
	ld.param.u64 	%rd2, [_Z11copy_kernelPKfS0_Pfi_param_2];
	cvta.to.global.u64 	%rd3, %rd2;
	cvta.to.global.u64 	%rd4, %rd1;
	mov.u32 	%r1, %ntid.x;
	mov.u32 	%r2, %ctaid.x;
	mov.u32 	%r3, %tid.x;
	mad.lo.s32 	%r4, %r1, %r2, %r3;
	mul.wide.s32 	%rd5, %r4, 4;
	add.s64 	%rd6, %rd4, %rd5;
	ld.global.f32 	%f1, [%rd6];
	add.s64 	%rd7, %rd3, %rd5;
	st.global.f32 	[%rd7], %f1;
	ret;

}
	// .globl	_Z19copy_vector4_kernelPfS_i
.visible .entry _Z19copy_vector4_kernelPfS_i(
	.param .u64 .ptr .align 1 _Z19copy_vector4_kernelPfS_i_param_0,
	.param .u64 .ptr .align 1 _Z19copy_vector4_kernelPfS_i_param_1,
	.param .u32 _Z19copy_vector4_kernelPfS_i_param_2
)
{
	.reg .pred 	%p<3>;
	.reg .b32 	%r<15>;
	.reg .b32 	%f<5>;
	.reg .b64 	%rd<8>;

	ld.param.u64 	%rd3, [_Z19copy_vector4_kernelPfS_i_param_0];
	ld.param.u64 	%rd4, [_Z19copy_vector4_kernelPfS_i_param_1];
	ld.param.u32 	%r7, [_Z19copy_vector4_kernelPfS_i_param_2];
	mov.u32 	%r8, %ctaid.x;
	mov.u32 	%r1, %ntid.x;
	mov.u32 	%r9, %tid.x;
	mad.lo.s32 	%r14, %r8, %r1, %r9;
	shr.s32 	%r10, %r7, 31;
	shr.u32 	%r11, %r10, 30;
	add.s32 	%r12, %r7, %r11;
	shr.s32 	%r3, %r12, 2;
	setp.ge.s32 	%p1, %r14, %r3;
	@%p1 bra 	$L__BB1_3;
	mov.u32 	%r13, %nctaid.x;
	mul.lo.s32 	%r4, %r1, %r13;
	cvta.to.global.u64 	%rd1, %rd3;
	cvta.to.global.u64 	%rd2, %rd4;
$L__BB1_2:
	mul.wide.s32 	%rd5, %r14, 16;
	add.s64 	%rd6, %rd2, %rd5;
	add.s64 	%rd7, %rd1, %rd5;
	ld.global.v4.f32 	{%f1, %f2, %f3, %f4}, [%rd7];
	st.global.v4.f32 	[%rd6], {%f1, %f2, %f3, %f4};
	add.s32 	%r14, %r14, %r4;
	setp.lt.s32 	%p2, %r14, %r3;
	@%p2 bra 	$L__BB1_2;
$L__BB1_3:
	ret;

}
	// .globl	_Z14irreguler_copyPKfS0_Pfi
.visible .entry _Z14irreguler_copyPKfS0_Pfi(
	.param .u64 .ptr .align 1 _Z14irreguler_copyPKfS0_Pfi_param_0,
	.param .u64 .ptr .align 1 _Z14irreguler_copyPKfS0_Pfi_param_1,
	.param .u64 .ptr .align 1 _Z14irreguler_copyPKfS0_Pfi_param_2,
	.param .u32 _Z14irreguler_copyPKfS0_Pfi_param_3
)
{
	.reg .b32 	%r<6>;
	.reg .b32 	%f<9>;
	.reg .b64 	%rd<8>;

	ld.param.u64 	%rd1, [_Z14irreguler_copyPKfS0_Pfi_param_0];
	ld.param.u64 	%rd2, [_Z14irreguler_copyPKfS0_Pfi_param_2];
	mov.u32 	%r1, %ntid.x;
	mov.u32 	%r2, %ctaid.x;
	mov.u32 	%r3, %tid.x;
	mad.lo.s32 	%r4, %r1, %r2, %r3;
	shl.b32 	%r5, %r4, 3;
	cvta.to.global.u64 	%rd3, %rd1;
	cvta.to.global.u64 	%rd4, %rd2;
	mul.wide.s32 	%rd5, %r5, 4;
	add.s64 	%rd6, %rd3, %rd5;
	ld.global.f32 	%f1, [%rd6];
	add.s64 	%rd7, %rd4, %rd5;
	st.global.f32 	[%rd7], %f1;
	ld.global.f32 	%f2, [%rd6+4];
	st.global.f32 	[%rd7+4], %f2;
	ld.global.f32 	%f3, [%rd6+8];
	st.global.f32 	[%rd7+8], %f3;
	ld.global.f32 	%f4, [%rd6+12];
	st.global.f32 	[%rd7+12], %f4;
	ld.global.f32 	%f5, [%rd6+16];
	st.global.f32 	[%rd7+16], %f5;
	ld.global.f32 	%f6, [%rd6+20];
	st.global.f32 	[%rd7+20], %f6;
	ld.global.f32 	%f7, [%rd6+24];
	st.global.f32 	[%rd7+24], %f7;
	ld.global.f32 	%f8, [%rd6+28];
	st.global.f32 	[%rd7+28], %f8;
	ret;

}
	// .globl	_Z9irregulerPKfS0_Pfi
.visible .entry _Z9irregulerPKfS0_Pfi(
	.param .u64 .ptr .align 1 _Z9irregulerPKfS0_Pfi_param_0,
	.param .u64 .ptr .align 1 _Z9irregulerPKfS0_Pfi_param_1,
	.param .u64 .ptr .align 1 _Z9irregulerPKfS0_Pfi_param_2,
	.param .u32 _Z9irregulerPKfS0_Pfi_param_3
)
{
	.reg .b32 	%r<6>;
	.reg .b32 	%f<2>;
	.reg .b64 	%rd<8>;

	ld.param.u64 	%rd1, [_Z9irregulerPKfS0_Pfi_param_0];
	ld.param.u64 	%rd2, [_Z9irregulerPKfS0_Pfi_param_2];
	cvta.to.global.u64 	%rd3, %rd2;
	cvta.to.global.u64 	%rd4, %rd1;
	mov.u32 	%r1, %ntid.x;
	mov.u32 	%r2, %ctaid.x;
	mov.u32 	%r3, %tid.x;
	mad.lo.s32 	%r4, %r1, %r2, %r3;
	shl.b32 	%r5, %r4, 5;
	mul.wide.s32 	%rd5, %r5, 4;
	add.s64 	%rd6, %rd4, %rd5;
	ld.global.f32 	%f1, [%rd6];
	add.s64 	%rd7, %rd3, %rd5;
	st.global.f32 	[%rd7], %f1;
	ret;

}
	// .globl	_Z18locality_cachelinePKfS0_Pfi
.visible .entry _Z18locality_cachelinePKfS0_Pfi(
	.param .u64 .ptr .align 1 _Z18locality_cachelinePKfS0_Pfi_param_0,
	.param .u64 .ptr .align 1 _Z18locality_cachelinePKfS0_Pfi_param_1,
	.param .u64 .ptr .align 1 _Z18locality_cachelinePKfS0_Pfi_param_2,
	.param .u32 _Z18locality_cachelinePKfS0_Pfi_param_3
)
{
	.reg .b32 	%r<38>;
	.reg .b32 	%f<97>;
	.reg .b64 	%rd<9>;

	ld.param.u64 	%rd1, [_Z18locality_cachelinePKfS0_Pfi_param_0];
	ld.param.u64 	%rd2, [_Z18locality_cachelinePKfS0_Pfi_param_2];
	mov.u32 	%r1, %ntid.x;
	mov.u32 	%r2, %ctaid.x;
	mov.u32 	%r3, %tid.x;
	mad.lo.s32 	%r4, %r1, %r2, %r3;
	shl.b32 	%r5, %r4, 5;
	cvta.to.global.u64 	%rd3, %rd1;
	mul.wide.s32 	%rd4, %r5, 4;
	add.s64 	%rd5, %rd3, %rd4;
	ld.global.f32 	%f1, [%rd5];
	add.f32 	%f2, %f1, 0f00000000;
	cvt.rzi.s32.f32 	%r6, %f2;
	ld.global.f32 	%f3, [%rd5+4];
	cvt.rn.f32.s32 	%f4, %r6;
	add.f32 	%f5, %f3, %f4;
	cvt.rzi.s32.f32 	%r7, %f5;
	ld.global.f32 	%f6, [%rd5+8];
	cvt.rn.f32.s32 	%f7, %r7;
	add.f32 	%f8, %f6, %f7;
	cvt.rzi.s32.f32 	%r8, %f8;
	ld.global.f32 	%f9, [%rd5+12];
	cvt.rn.f32.s32 	%f10, %r8;
	add.f32 	%f11, %f9, %f10;
	cvt.rzi.s32.f32 	%r9, %f11;
	ld.global.f32 	%f12, [%rd5+16];
	cvt.rn.f32.s32 	%f13, %r9;
	add.f32 	%f14, %f12, %f13;
	cvt.rzi.s32.f32 	%r10, %f14;
	ld.global.f32 	%f15, [%rd5+20];
	cvt.rn.f32.s32 	%f16, %r10;
	add.f32 	%f17, %f15, %f16;
	cvt.rzi.s32.f32 	%r11, %f17;
	ld.global.f32 	%f18, [%rd5+24];
	cvt.rn.f32.s32 	%f19, %r11;
	add.f32 	%f20, %f18, %f19;
	cvt.rzi.s32.f32 	%r12, %f20;
	ld.global.f32 	%f21, [%rd5+28];
	cvt.rn.f32.s32 	%f22, %r12;
	add.f32 	%f23, %f21, %f22;
	cvt.rzi.s32.f32 	%r13, %f23;
	ld.global.f32 	%f24, [%rd5+32];
	cvt.rn.f32.s32 	%f25, %r13;
	add.f32 	%f26, %f24, %f25;
	cvt.rzi.s32.f32 	%r14, %f26;
	ld.global.f32 	%f27, [%rd5+36];
	cvt.rn.f32.s32 	%f28, %r14;
	add.f32 	%f29, %f27, %f28;
	cvt.rzi.s32.f32 	%r15, %f29;
	ld.global.f32 	%f30, [%rd5+40];
	cvt.rn.f32.s32 	%f31, %r15;
	add.f32 	%f32, %f30, %f31;
	cvt.rzi.s32.f32 	%r16, %f32;
	ld.global.f32 	%f33, [%rd5+44];
	cvt.rn.f32.s32 	%f34, %r16;
	add.f32 	%f35, %f33, %f34;
	cvt.rzi.s32.f32 	%r17, %f35;
	ld.global.f32 	%f36, [%rd5+48];
	cvt.rn.f32.s32 	%f37, %r17;
	add.f32 	%f38, %f36, %f37;
	cvt.rzi.s32.f32 	%r18, %f38;
	ld.global.f32 	%f39, [%rd5+52];
	cvt.rn.f32.s32 	%f40, %r18;
	add.f32 	%f41, %f39, %f40;
	cvt.rzi.s32.f32 	%r19, %f41;
	ld.global.f32 	%f42, [%rd5+56];
	cvt.rn.f32.s32 	%f43, %r19;
	add.f32 	%f44, %f42, %f43;
	cvt.rzi.s32.f32 	%r20, %f44;
	ld.global.f32 	%f45, [%rd5+60];
	cvt.rn.f32.s32 	%f46, %r20;
	add.f32 	%f47, %f45, %f46;
	cvt.rzi.s32.f32 	%r21, %f47;
	ld.global.f32 	%f48, [%rd5+64];
	cvt.rn.f32.s32 	%f49, %r21;
	add.f32 	%f50, %f48, %f49;
	cvt.rzi.s32.f32 	%r22, %f50;
	ld.global.f32 	%f51, [%rd5+68];
	cvt.rn.f32.s32 	%f52, %r22;
	add.f32 	%f53, %f51, %f52;
	cvt.rzi.s32.f32 	%r23, %f53;
	ld.global.f32 	%f54, [%rd5+72];
	cvt.rn.f32.s32 	%f55, %r23;
	add.f32 	%f56, %f54, %f55;
	cvt.rzi.s32.f32 	%r24, %f56;
	ld.global.f32 	%f57, [%rd5+76];
	cvt.rn.f32.s32 	%f58, %r24;
	add.f32 	%f59, %f57, %f58;
	cvt.rzi.s32.f32 	%r25, %f59;
	ld.global.f32 	%f60, [%rd5+80];
	cvt.rn.f32.s32 	%f61, %r25;
	add.f32 	%f62, %f60, %f61;
	cvt.rzi.s32.f32 	%r26, %f62;
	ld.global.f32 	%f63, [%rd5+84];
	cvt.rn.f32.s32 	%f64, %r26;
	add.f32 	%f65, %f63, %f64;
	cvt.rzi.s32.f32 	%r27, %f65;
	ld.global.f32 	%f66, [%rd5+88];
	cvt.rn.f32.s32 	%f67, %r27;
	add.f32 	%f68, %f66, %f67;
	cvt.rzi.s32.f32 	%r28, %f68;
	ld.global.f32 	%f69, [%rd5+92];
	cvt.rn.f32.s32 	%f70, %r28;
	add.f32 	%f71, %f69, %f70;
	cvt.rzi.s32.f32 	%r29, %f71;
	ld.global.f32 	%f72, [%rd5+96];
	cvt.rn.f32.s32 	%f73, %r29;
	add.f32 	%f74, %f72, %f73;
	cvt.rzi.s32.f32 	%r30, %f74;
	ld.global.f32 	%f75, [%rd5+100];
	cvt.rn.f32.s32 	%f76, %r30;
	add.f32 	%f77, %f75, %f76;
	cvt.rzi.s32.f32 	%r31, %f77;
	ld.global.f32 	%f78, [%rd5+104];
	cvt.rn.f32.s32 	%f79, %r31;
	add.f32 	%f80, %f78, %f79;
	cvt.rzi.s32.f32 	%r32, %f80;
	ld.global.f32 	%f81, [%rd5+108];
	cvt.rn.f32.s32 	%f82, %r32;
	add.f32 	%f83, %f81, %f82;
	cvt.rzi.s32.f32 	%r33, %f83;
	ld.global.f32 	%f84, [%rd5+112];
	cvt.rn.f32.s32 	%f85, %r33;
	add.f32 	%f86, %f84, %f85;
	cvt.rzi.s32.f32 	%r34, %f86;
	ld.global.f32 	%f87, [%rd5+116];
	cvt.rn.f32.s32 	%f88, %r34;
	add.f32 	%f89, %f87, %f88;
	cvt.rzi.s32.f32 	%r35, %f89;
	ld.global.f32 	%f90, [%rd5+120];
	cvt.rn.f32.s32 	%f91, %r35;
	add.f32 	%f92, %f90, %f91;
	cvt.rzi.s32.f32 	%r36, %f92;
	ld.global.f32 	%f93, [%rd5+124];
	cvt.rn.f32.s32 	%f94, %r36;
	add.f32 	%f95, %f93, %f94;
	cvt.rzi.s32.f32 	%r37, %f95;
	cvta.to.global.u64 	%rd6, %rd2;
	cvt.rn.f32.s32 	%f96, %r37;
	mul.wide.s32 	%rd7, %r4, 4;
	add.s64 	%rd8, %rd6, %rd7;
	st.global.f32 	[%rd8], %f96;
	ret;

}
	// .globl	_Z22locality_samecachelinePKfS0_Pfi
.visible .entry _Z22locality_samecachelinePKfS0_Pfi(
	.param .u64 .ptr .align 1 _Z22locality_samecachelinePKfS0_Pfi_param_0,
	.param .u64 .ptr .align 1 _Z22locality_samecachelinePKfS0_Pfi_param_1,
	.param .u64 .ptr .align 1 _Z22locality_samecachelinePKfS0_Pfi_param_2,
	.param .u32 _Z22locality_samecachelinePKfS0_Pfi_param_3
)
{
	.reg .b32 	%r<37>;
	.reg .b32 	%f<97>;
	.reg .b64 	%rd<7>;

	ld.param.u64 	%rd1, [_Z22locality_samecachelinePKfS0_Pfi_param_0];
	ld.param.u64 	%rd2, [_Z22locality_samecachelinePKfS0_Pfi_param_2];
	mov.u32 	%r1, %ntid.x;
	mov.u32 	%r2, %ctaid.x;
	mov.u32 	%r3, %tid.x;
	mad.lo.s32 	%r4, %r1, %r2, %r3;
	cvta.to.global.u64 	%rd3, %rd1;
	ld.global.f32 	%f1, [%rd3];
	add.f32 	%f2, %f1, 0f00000000;
	cvt.rzi.s32.f32 	%r5, %f2;
	ld.global.f32 	%f3, [%rd3+4];
	cvt.rn.f32.s32 	%f4, %r5;
	add.f32 	%f5, %f3, %f4;
	cvt.rzi.s32.f32 	%r6, %f5;
	ld.global.f32 	%f6, [%rd3+8];
	cvt.rn.f32.s32 	%f7, %r6;
	add.f32 	%f8, %f6, %f7;
	cvt.rzi.s32.f32 	%r7, %f8;
	ld.global.f32 	%f9, [%rd3+12];
	cvt.rn.f32.s32 	%f10, %r7;
	add.f32 	%f11, %f9, %f10;
	cvt.rzi.s32.f32 	%r8, %f11;
	ld.global.f32 	%f12, [%rd3+16];
	cvt.rn.f32.s32 	%f13, %r8;
	add.f32 	%f14, %f12, %f13;
	cvt.rzi.s32.f32 	%r9, %f14;
	ld.global.f32 	%f15, [%rd3+20];
	cvt.rn.f32.s32 	%f16, %r9;
	add.f32 	%f17, %f15, %f16;
	cvt.rzi.s32.f32 	%r10, %f17;
	ld.global.f32 	%f18, [%rd3+24];
	cvt.rn.f32.s32 	%f19, %r10;
	add.f32 	%f20, %f18, %f19;
	cvt.rzi.s32.f32 	%r11, %f20;
	ld.global.f32 	%f21, [%rd3+28];
	cvt.rn.f32.s32 	%f22, %r11;
	add.f32 	%f23, %f21, %f22;
	cvt.rzi.s32.f32 	%r12, %f23;
	ld.global.f32 	%f24, [%rd3+32];
	cvt.rn.f32.s32 	%f25, %r12;
	add.f32 	%f26, %f24, %f25;
	cvt.rzi.s32.f32 	%r13, %f26;
	ld.global.f32 	%f27, [%rd3+36];
	cvt.rn.f32.s32 	%f28, %r13;
	add.f32 	%f29, %f27, %f28;
	cvt.rzi.s32.f32 	%r14, %f29;
	ld.global.f32 	%f30, [%rd3+40];
	cvt.rn.f32.s32 	%f31, %r14;
	add.f32 	%f32, %f30, %f31;
	cvt.rzi.s32.f32 	%r15, %f32;
	ld.global.f32 	%f33, [%rd3+44];
	cvt.rn.f32.s32 	%f34, %r15;
	add.f32 	%f35, %f33, %f34;
	cvt.rzi.s32.f32 	%r16, %f35;
	ld.global.f32 	%f36, [%rd3+48];
	cvt.rn.f32.s32 	%f37, %r16;
	add.f32 	%f38, %f36, %f37;
	cvt.rzi.s32.f32 	%r17, %f38;
	ld.global.f32 	%f39, [%rd3+52];
	cvt.rn.f32.s32 	%f40, %r17;
	add.f32 	%f41, %f39, %f40;
	cvt.rzi.s32.f32 	%r18, %f41;
	ld.global.f32 	%f42, [%rd3+56];
	cvt.rn.f32.s32 	%f43, %r18;
	add.f32 	%f44, %f42, %f43;
	cvt.rzi.s32.f32 	%r19, %f44;
	ld.global.f32 	%f45, [%rd3+60];
	cvt.rn.f32.s32 	%f46, %r19;
	add.f32 	%f47, %f45, %f46;
	cvt.rzi.s32.f32 	%r20, %f47;
	ld.global.f32 	%f48, [%rd3+64];
	cvt.rn.f32.s32 	%f49, %r20;
	add.f32 	%f50, %f48, %f49;
	cvt.rzi.s32.f32 	%r21, %f50;
	ld.global.f32 	%f51, [%rd3+68];
	cvt.rn.f32.s32 	%f52, %r21;
	add.f32 	%f53, %f51, %f52;
	cvt.rzi.s32.f32 	%r22, %f53;
	ld.global.f32 	%f54, [%rd3+72];
	cvt.rn.f32.s32 	%f55, %r22;
	add.f32 	%f56, %f54, %f55;
	cvt.rzi.s32.f32 	%r23, %f56;
	ld.global.f32 	%f57, [%rd3+76];
	cvt.rn.f32.s32 	%f58, %r23;
	add.f32 	%f59, %f57, %f58;
	cvt.rzi.s32.f32 	%r24, %f59;
	ld.global.f32 	%f60, [%rd3+80];
	cvt.rn.f32.s32 	%f61, %r24;
	add.f32 	%f62, %f60, %f61;
	cvt.rzi.s32.f32 	%r25, %f62;
	ld.global.f32 	%f63, [%rd3+84];
	cvt.rn.f32.s32 	%f64, %r25;
	add.f32 	%f65, %f63, %f64;
	cvt.rzi.s32.f32 	%r26, %f65;
	ld.global.f32 	%f66, [%rd3+88];
	cvt.rn.f32.s32 	%f67, %r26;
	add.f32 	%f68, %f66, %f67;
	cvt.rzi.s32.f32 	%r27, %f68;
	ld.global.f32 	%f69, [%rd3+92];
	cvt.rn.f32.s32 	%f70, %r27;
	add.f32 	%f71, %f69, %f70;
	cvt.rzi.s32.f32 	%r28, %f71;
	ld.global.f32 	%f72, [%rd3+96];
	cvt.rn.f32.s32 	%f73, %r28;
	add.f32 	%f74, %f72, %f73;
	cvt.rzi.s32.f32 	%r29, %f74;
	ld.global.f32 	%f75, [%rd3+100];
	cvt.rn.f32.s32 	%f76, %r29;
	add.f32 	%f77, %f75, %f76;
	cvt.rzi.s32.f32 	%r30, %f77;
	ld.global.f32 	%f78, [%rd3+104];
	cvt.rn.f32.s32 	%f79, %r30;
	add.f32 	%f80, %f78, %f79;
	cvt.rzi.s32.f32 	%r31, %f80;
	ld.global.f32 	%f81, [%rd3+108];
	cvt.rn.f32.s32 	%f82, %r31;
	add.f32 	%f83, %f81, %f82;
	cvt.rzi.s32.f32 	%r32, %f83;
	ld.global.f32 	%f84, [%rd3+112];
	cvt.rn.f32.s32 	%f85, %r32;
	add.f32 	%f86, %f84, %f85;
	cvt.rzi.s32.f32 	%r33, %f86;
	ld.global.f32 	%f87, [%rd3+116];
	cvt.rn.f32.s32 	%f88, %r33;
	add.f32 	%f89, %f87, %f88;
	cvt.rzi.s32.f32 	%r34, %f89;
	ld.global.f32 	%f90, [%rd3+120];
	cvt.rn.f32.s32 	%f91, %r34;
	add.f32 	%f92, %f90, %f91;
	cvt.rzi.s32.f32 	%r35, %f92;
	ld.global.f32 	%f93, [%rd3+124];
	cvt.rn.f32.s32 	%f94, %r35;
	add.f32 	%f95, %f93, %f94;
	cvt.rzi.s32.f32 	%r36, %f95;
	cvta.to.global.u64 	%rd4, %rd2;
	cvt.rn.f32.s32 	%f96, %r36;
	mul.wide.s32 	%rd5, %r4, 4;
	add.s64 	%rd6, %rd4, %rd5;
	st.global.f32 	[%rd6], %f96;
	ret;

}
	// .globl	_Z15locality_sectorPKfS0_Pfi
.visible .entry _Z15locality_sectorPKfS0_Pfi(
	.param .u64 .ptr .align 1 _Z15locality_sectorPKfS0_Pfi_param_0,
	.param .u64 .ptr .align 1 _Z15locality_sectorPKfS0_Pfi_param_1,
	.param .u64 .ptr .align 1 _Z15locality_sectorPKfS0_Pfi_param_2,
	.param .u32 _Z15locality_sectorPKfS0_Pfi_param_3
)
{
	.reg .b32 	%r<22>;
	.reg .b32 	%f<49>;
	.reg .b64 	%rd<9>;

	ld.param.u64 	%rd1, [_Z15locality_sectorPKfS0_Pfi_param_0];
	ld.param.u64 	%rd2, [_Z15locality_sectorPKfS0_Pfi_param_2];
	mov.u32 	%r1, %ntid.x;
	mov.u32 	%r2, %ctaid.x;
	mov.u32 	%r3, %tid.x;
	mad.lo.s32 	%r4, %r1, %r2, %r3;
	shl.b32 	%r5, %r4, 4;
	cvta.to.global.u64 	%rd3, %rd1;
	mul.wide.s32 	%rd4, %r5, 4;
	add.s64 	%rd5, %rd3, %rd4;
	ld.global.f32 	%f1, [%rd5];
	add.f32 	%f2, %f1, 0f00000000;
	cvt.rzi.s32.f32 	%r6, %f2;
	ld.global.f32 	%f3, [%rd5+4];
	cvt.rn.f32.s32 	%f4, %r6;
	add.f32 	%f5, %f3, %f4;
	cvt.rzi.s32.f32 	%r7, %f5;
	ld.global.f32 	%f6, [%rd5+8];
	cvt.rn.f32.s32 	%f7, %r7;
	add.f32 	%f8, %f6, %f7;
	cvt.rzi.s32.f32 	%r8, %f8;
	ld.global.f32 	%f9, [%rd5+12];
	cvt.rn.f32.s32 	%f10, %r8;
	add.f32 	%f11, %f9, %f10;
	cvt.rzi.s32.f32 	%r9, %f11;
	ld.global.f32 	%f12, [%rd5+16];
	cvt.rn.f32.s32 	%f13, %r9;
	add.f32 	%f14, %f12, %f13;
	cvt.rzi.s32.f32 	%r10, %f14;
	ld.global.f32 	%f15, [%rd5+20];
	cvt.rn.f32.s32 	%f16, %r10;
	add.f32 	%f17, %f15, %f16;
	cvt.rzi.s32.f32 	%r11, %f17;
	ld.global.f32 	%f18, [%rd5+24];
	cvt.rn.f32.s32 	%f19, %r11;
	add.f32 	%f20, %f18, %f19;
	cvt.rzi.s32.f32 	%r12, %f20;
	ld.global.f32 	%f21, [%rd5+28];
	cvt.rn.f32.s32 	%f22, %r12;
	add.f32 	%f23, %f21, %f22;
	cvt.rzi.s32.f32 	%r13, %f23;
	ld.global.f32 	%f24, [%rd5+32];
	cvt.rn.f32.s32 	%f25, %r13;
	add.f32 	%f26, %f24, %f25;
	cvt.rzi.s32.f32 	%r14, %f26;
	ld.global.f32 	%f27, [%rd5+36];
	cvt.rn.f32.s32 	%f28, %r14;
	add.f32 	%f29, %f27, %f28;
	cvt.rzi.s32.f32 	%r15, %f29;
	ld.global.f32 	%f30, [%rd5+40];
	cvt.rn.f32.s32 	%f31, %r15;
	add.f32 	%f32, %f30, %f31;
	cvt.rzi.s32.f32 	%r16, %f32;
	ld.global.f32 	%f33, [%rd5+44];
	cvt.rn.f32.s32 	%f34, %r16;
	add.f32 	%f35, %f33, %f34;
	cvt.rzi.s32.f32 	%r17, %f35;
	ld.global.f32 	%f36, [%rd5+48];
	cvt.rn.f32.s32 	%f37, %r17;
	add.f32 	%f38, %f36, %f37;
	cvt.rzi.s32.f32 	%r18, %f38;
	ld.global.f32 	%f39, [%rd5+52];
	cvt.rn.f32.s32 	%f40, %r18;
	add.f32 	%f41, %f39, %f40;
	cvt.rzi.s32.f32 	%r19, %f41;
	ld.global.f32 	%f42, [%rd5+56];
	cvt.rn.f32.s32 	%f43, %r19;
	add.f32 	%f44, %f42, %f43;
	cvt.rzi.s32.f32 	%r20, %f44;
	ld.global.f32 	%f45, [%rd5+60];
	cvt.rn.f32.s32 	%f46, %r20;
	add.f32 	%f47, %f45, %f46;
	cvt.rzi.s32.f32 	%r21, %f47;
	cvta.to.global.u64 	%rd6, %rd2;
	cvt.rn.f32.s32 	%f48, %r21;
	mul.wide.s32 	%rd7, %r4, 4;
	add.s64 	%rd8, %rd6, %rd7;
	st.global.f32 	[%rd8], %f48;
	ret;

}
	// .globl	_Z6VecAddPKfS0_Pfi
.visible .entry _Z6VecAddPKfS0_Pfi(
	.param .u64 .ptr .align 1 _Z6VecAddPKfS0_Pfi_param_0,
	.param .u64 .ptr .align 1 _Z6VecAddPKfS0_Pfi_param_1,
	.param .u64 .ptr .align 1 _Z6VecAddPKfS0_Pfi_param_2,
	.param .u32 _Z6VecAddPKfS0_Pfi_param_3
)
{
	.reg .b32 	%r<5>;
	.reg .b32 	%f<4>;
	.reg .b64 	%rd<11>;

	ld.param.u64 	%rd1, [_Z6VecAddPKfS0_Pfi_param_0];
	ld.param.u64 	%rd2, [_Z6VecAddPKfS0_Pfi_param_1];
	ld.param.u64 	%rd3, [_Z6VecAddPKfS0_Pfi_param_2];
	cvta.to.global.u64 	%rd4, %rd3;
	cvta.to.global.u64 	%rd5, %rd2;
	cvta.to.global.u64 	%rd6, %rd1;
	mov.u32 	%r1, %ntid.x;
	mov.u32 	%r2, %ctaid.x;
	mov.u32 	%r3, %tid.x;
	mad.lo.s32 	%r4, %r1, %r2, %r3;
	mul.wide.s32 	%rd7, %r4, 4;
	add.s64 	%rd8, %rd6, %rd7;
	ld.global.f32 	%f1, [%rd8];
	add.s64 	%rd9, %rd5, %rd7;
	ld.global.f32 	%f2, [%rd9];
	add.f32 	%f3, %f1, %f2;
	add.s64 	%rd10, %rd4, %rd7;
	st.global.f32 	[%rd10], %f3;
	ret;

}
	// .globl	_Z6VecAddPfS_S_i
.visible .entry _Z6VecAddPfS_S_i(
	.param .u64 .ptr .align 1 _Z6VecAddPfS_S_i_param_0,
	.param .u64 .ptr .align 1 _Z6VecAddPfS_S_i_param_1,
	.param .u64 .ptr .align 1 _Z6VecAddPfS_S_i_param_2,
	.param .u32 _Z6VecAddPfS_S_i_param_3
)
{
	.reg .b32 	%r<5>;
	.reg .b32 	%f<4>;
	.reg .b64 	%rd<11>;

	ld.param.u64 	%rd1, [_Z6VecAddPfS_S_i_param_0];
	ld.param.u64 	%rd2, [_Z6VecAddPfS_S_i_param_1];
	ld.param.u64 	%rd3, [_Z6VecAddPfS_S_i_param_2];
	cvta.to.global.u64 	%rd4, %rd3;
	cvta.to.global.u64 	%rd5, %rd2;
	cvta.to.global.u64 	%rd6, %rd1;
	mov.u32 	%r1, %ntid.x;
	mov.u32 	%r2, %ctaid.x;
	mov.u32 	%r3, %tid.x;
	mad.lo.s32 	%r4, %r1, %r2, %r3;
	mul.wide.s32 	%rd7, %r4, 4;
	add.s64 	%rd8, %rd6, %rd7;
	ld.global.f32 	%f1, [%rd8];
	add.s64 	%rd9, %rd5, %rd7;
	ld.global.f32 	%f2, [%rd9];
	add.f32 	%f3, %f1, %f2;
	add.s64 	%rd10, %rd4, %rd7;
	st.global.f32 	[%rd10], %f3;
	ret;

}
	// .globl	_Z7VecAdd2PfS_S_i
.visible .entry _Z7VecAdd2PfS_S_i(
	.param .u64 .ptr .align 1 _Z7VecAdd2PfS_S_i_param_0,
	.param .u64 .ptr .align 1 _Z7VecAdd2PfS_S_i_param_1,
	.param .u64 .ptr .align 1 _Z7VecAdd2PfS_S_i_param_2,
	.param .u32 _Z7VecAdd2PfS_S_i_param_3
)
{
	.reg .b32 	%r<5>;
	.reg .b32 	%f<4>;
	.reg .b64 	%rd<11>;

	ld.param.u64 	%rd1, [_Z7VecAdd2PfS_S_i_param_0];
	ld.param.u64 	%rd2, [_Z7VecAdd2PfS_S_i_param_1];
	ld.param.u64 	%rd3, [_Z7VecAdd2PfS_S_i_param_2];
	cvta.to.global.u64 	%rd4, %rd3;
	cvta.to.global.u64 	%rd5, %rd2;
	cvta.to.global.u64 	%rd6, %rd1;
	mov.u32 	%r1, %ntid.x;
	mov.u32 	%r2, %ctaid.x;
	mov.u32 	%r3, %tid.x;
	mad.lo.s32 	%r4, %r1, %r2, %r3;
	mul.wide.s32 	%rd7, %r4, 4;
	add.s64 	%rd8, %rd6, %rd7;
	ld.global.f32 	%f1, [%rd8];
	add.s64 	%rd9, %rd5, %rd7;
	ld.global.f32 	%f2, [%rd9];
	add.f32 	%f3, %f1, %f2;
	add.s64 	%rd10, %rd4, %rd7;
	st.global.f32 	[%rd10], %f3;
	ret;

}
	// .globl	_Z4Add2PfS_S_i
.visible .entry _Z4Add2PfS_S_i(
	.param .u64 .ptr .align 1 _Z4Add2PfS_S_i_param_0,
	.param .u64 .ptr .align 1 _Z4Add2PfS_S_i_param_1,
	.param .u64 .ptr .align 1 _Z4Add2PfS_S_i_param_2,
	.param .u32 _Z4Add2PfS_S_i_param_3
)
{
	.reg .b32 	%r<5>;
	.reg .b32 	%f<2>;
	.reg .b64 	%rd<8>;

	ld.param.u64 	%rd1, [_Z4Add2PfS_S_i_param_0];
	ld.param.u64 	%rd2, [_Z4Add2PfS_S_i_param_2];
	cvta.to.global.u64 	%rd3, %rd2;
	cvta.to.global.u64 	%rd4, %rd1;
	mov.u32 	%r1, %ntid.x;
	mov.u32 	%r2, %ctaid.x;
	mov.u32 	%r3, %tid.x;
	mad.lo.s32 	%r4, %r1, %r2, %r3;
	mul.wide.s32 	%rd5, %r4, 4;
	add.s64 	%rd6, %rd4, %rd5;
	ld.global.f32 	%f1, [%rd6];
	add.s64 	%rd7, %rd3, %rd5;
	st.global.f32 	[%rd7], %f1;
	ret;

}
	// .globl	_Z3mb1PfS_S_i
.visible .entry _Z3mb1PfS_S_i(
	.param .u64 .ptr .align 1 _Z3mb1PfS_S_i_param_0,
	.param .u64 .ptr .align 1 _Z3mb1PfS_S_i_param_1,
	.param .u64 .ptr .align 1 _Z3mb1PfS_S_i_param_2,
	.param .u32 _Z3mb1PfS_S_i_param_3
)
{
	.reg .pred 	%p<3>;
	.reg .b32 	%r<27>;
	.reg .b32 	%f<53>;
	.reg .b64 	%rd<11>;

	ld.param.u64 	%rd4, [_Z3mb1PfS_S_i_param_0];
	ld.param.u64 	%rd5, [_Z3mb1PfS_S_i_param_2];
	mov.u32 	%r1, %tid.x;
	setp.ne.s32 	%p1, %r1, 0;
	mov.f32 	%f52, 0f00000000;
	@%p1 bra 	$L__BB11_4;
	cvta.to.global.u64 	%rd6, %rd4;
	add.s64 	%rd10, %rd6, 32;
	mov.b32 	%r25, 0;
	mov.u32 	%r26, %r25;
$L__BB11_2:
	ld.global.f32 	%f4, [%rd10+-32];
	cvt.rn.f32.s32 	%f5, %r26;
	add.f32 	%f6, %f4, %f5;
	cvt.rzi.s32.f32 	%r7, %f6;
	ld.global.f32 	%f7, [%rd10+-28];
	cvt.rn.f32.s32 	%f8, %r7;
	add.f32 	%f9, %f7, %f8;
	cvt.rzi.s32.f32 	%r8, %f9;
	ld.global.f32 	%f10, [%rd10+-24];
	cvt.rn.f32.s32 	%f11, %r8;
	add.f32 	%f12, %f10, %f11;
	cvt.rzi.s32.f32 	%r9, %f12;
	ld.global.f32 	%f13, [%rd10+-20];
	cvt.rn.f32.s32 	%f14, %r9;
	add.f32 	%f15, %f13, %f14;
	cvt.rzi.s32.f32 	%r10, %f15;
	ld.global.f32 	%f16, [%rd10+-16];
	cvt.rn.f32.s32 	%f17, %r10;
	add.f32 	%f18, %f16, %f17;
	cvt.rzi.s32.f32 	%r11, %f18;
	ld.global.f32 	%f19, [%rd10+-12];
	cvt.rn.f32.s32 	%f20, %r11;
	add.f32 	%f21, %f19, %f20;
	cvt.rzi.s32.f32 	%r12, %f21;
	ld.global.f32 	%f22, [%rd10+-8];
	cvt.rn.f32.s32 	%f23, %r12;
	add.f32 	%f24, %f22, %f23;
	cvt.rzi.s32.f32 	%r13, %f24;
	ld.global.f32 	%f25, [%rd10+-4];
	cvt.rn.f32.s32 	%f26, %r13;
	add.f32 	%f27, %f25, %f26;
	cvt.rzi.s32.f32 	%r14, %f27;
	ld.global.f32 	%f28, [%rd10];
	cvt.rn.f32.s32 	%f29, %r14;
	add.f32 	%f30, %f28, %f29;
	cvt.rzi.s32.f32 	%r15, %f30;
	ld.global.f32 	%f31, [%rd10+4];
	cvt.rn.f32.s32 	%f32, %r15;
	add.f32 	%f33, %f31, %f32;
	cvt.rzi.s32.f32 	%r16, %f33;
	ld.global.f32 	%f34, [%rd10+8];
	cvt.rn.f32.s32 	%f35, %r16;
	add.f32 	%f36, %f34, %f35;
	cvt.rzi.s32.f32 	%r17, %f36;
	ld.global.f32 	%f37, [%rd10+12];
	cvt.rn.f32.s32 	%f38, %r17;
	add.f32 	%f39, %f37, %f38;
	cvt.rzi.s32.f32 	%r18, %f39;
	ld.global.f32 	%f40, [%rd10+16];
	cvt.rn.f32.s32 	%f41, %r18;
	add.f32 	%f42, %f40, %f41;
	cvt.rzi.s32.f32 	%r19, %f42;
	ld.global.f32 	%f43, [%rd10+20];
	cvt.rn.f32.s32 	%f44, %r19;
	add.f32 	%f45, %f43, %f44;
	cvt.rzi.s32.f32 	%r20, %f45;
	ld.global.f32 	%f46, [%rd10+24];
	cvt.rn.f32.s32 	%f47, %r20;
	add.f32 	%f48, %f46, %f47;
	cvt.rzi.s32.f32 	%r21, %f48;
	ld.global.f32 	%f49, [%rd10+28];
	cvt.rn.f32.s32 	%f50, %r21;
	add.f32 	%f51, %f49, %f50;
	cvt.rzi.s32.f32 	%r26, %f51;
	add.s32 	%r25, %r25, 16;
	add.s64 	%rd10, %rd10, 64;
	setp.ne.s32 	%p2, %r25, 1024;
	@%p2 bra 	$L__BB11_2;
	cvt.rn.f32.s32 	%f52, %r26;
$L__BB11_4:
	cvta.to.global.u64 	%rd7, %rd5;
	mov.u32 	%r22, %ctaid.x;
	mov.u32 	%r23, %ntid.x;
	mad.lo.s32 	%r24, %r23, %r22, %r1;
	mul.wide.s32 	%rd8, %r24, 4;
	add.s64 	%rd9, %rd7, %rd8;
	st.global.f32 	[%rd9], %f52;
	ret;

}
	// .globl	_Z4mb12PfS_S_i
.visible .entry _Z4mb12PfS_S_i(
	.param .u64 .ptr .align 1 _Z4mb12PfS_S_i_param_0,
	.param .u64 .ptr .align 1 _Z4mb12PfS_S_i_param_1,
	.param .u64 .ptr .align 1 _Z4mb12PfS_S_i_param_2,
	.param .u32 _Z4mb12PfS_S_i_param_3
)
{
	.reg .pred 	%p<3>;
	.reg .b32 	%r<27>;
	.reg .b32 	%f<53>;
	.reg .b64 	%rd<11>;

	ld.param.u64 	%rd4, [_Z4mb12PfS_S_i_param_0];
	ld.param.u64 	%rd5, [_Z4mb12PfS_S_i_param_2];
	mov.u32 	%r1, %tid.x;
	setp.ne.s32 	%p1, %r1, 0;
	mov.f32 	%f52, 0f00000000;
	@%p1 bra 	$L__BB12_4;
	cvta.to.global.u64 	%rd6, %rd4;
	add.s64 	%rd10, %rd6, 32;
	mov.b32 	%r25, 0;
	mov.u32 	%r26, %r25;
$L__BB12_2:
	ld.global.f32 	%f4, [%rd10+-32];
	cvt.rn.f32.s32 	%f5, %r26;
	add.f32 	%f6, %f4, %f5;
	cvt.rzi.s32.f32 	%r7, %f6;
	ld.global.f32 	%f7, [%rd10+-28];
	cvt.rn.f32.s32 	%f8, %r7;
	add.f32 	%f9, %f7, %f8;
	cvt.rzi.s32.f32 	%r8, %f9;
	ld.global.f32 	%f10, [%rd10+-24];
	cvt.rn.f32.s32 	%f11, %r8;
	add.f32 	%f12, %f10, %f11;
	cvt.rzi.s32.f32 	%r9, %f12;
	ld.global.f32 	%f13, [%rd10+-20];
	cvt.rn.f32.s32 	%f14, %r9;
	add.f32 	%f15, %f13, %f14;
	cvt.rzi.s32.f32 	%r10, %f15;
	ld.global.f32 	%f16, [%rd10+-16];
	cvt.rn.f32.s32 	%f17, %r10;
	add.f32 	%f18, %f16, %f17;
	cvt.rzi.s32.f32 	%r11, %f18;
	ld.global.f32 	%f19, [%rd10+-12];
	cvt.rn.f32.s32 	%f20, %r11;
	add.f32 	%f21, %f19, %f20;
	cvt.rzi.s32.f32 	%r12, %f21;
	ld.global.f32 	%f22, [%rd10+-8];
	cvt.rn.f32.s32 	%f23, %r12;
	add.f32 	%f24, %f22, %f23;
	cvt.rzi.s32.f32 	%r13, %f24;
	ld.global.f32 	%f25, [%rd10+-4];
	cvt.rn.f32.s32 	%f26, %r13;
	add.f32 	%f27, %f25, %f26;
	cvt.rzi.s32.f32 	%r14, %f27;
	ld.global.f32 	%f28, [%rd10];
	cvt.rn.f32.s32 	%f29, %r14;
	add.f32 	%f30, %f28, %f29;
	cvt.rzi.s32.f32 	%r15, %f30;
	ld.global.f32 	%f31, [%rd10+4];
	cvt.rn.f32.s32 	%f32, %r15;
	add.f32 	%f33, %f31, %f32;
	cvt.rzi.s32.f32 	%r16, %f33;
	ld.global.f32 	%f34, [%rd10+8];
	cvt.rn.f32.s32 	%f35, %r16;
	add.f32 	%f36, %f34, %f35;
	cvt.rzi.s32.f32 	%r17, %f36;
	ld.global.f32 	%f37, [%rd10+12];
	cvt.rn.f32.s32 	%f38, %r17;
	add.f32 	%f39, %f37, %f38;
	cvt.rzi.s32.f32 	%r18, %f39;
	ld.global.f32 	%f40, [%rd10+16];
	cvt.rn.f32.s32 	%f41, %r18;
	add.f32 	%f42, %f40, %f41;
	cvt.rzi.s32.f32 	%r19, %f42;
	ld.global.f32 	%f43, [%rd10+20];
	cvt.rn.f32.s32 	%f44, %r19;
	add.f32 	%f45, %f43, %f44;
	cvt.rzi.s32.f32 	%r20, %f45;
	ld.global.f32 	%f46, [%rd10+24];
	cvt.rn.f32.s32 	%f47, %r20;
	add.f32 	%f48, %f46, %f47;
	cvt.rzi.s32.f32 	%r21, %f48;
	ld.global.f32 	%f49, [%rd10+28];
	cvt.rn.f32.s32 	%f50, %r21;
	add.f32 	%f51, %f49, %f50;
	cvt.rzi.s32.f32 	%r26, %f51;
	add.s32 	%r25, %r25, 16;
	add.s64 	%rd10, %rd10, 64;
	setp.ne.s32 	%p2, %r25, 1024;
	@%p2 bra 	$L__BB12_2;
	cvt.rn.f32.s32 	%f52, %r26;
$L__BB12_4:
	cvta.to.global.u64 	%rd7, %rd5;
	mov.u32 	%r22, %ctaid.x;
	mov.u32 	%r23, %ntid.x;
	mad.lo.s32 	%r24, %r23, %r22, %r1;
	mul.wide.s32 	%rd8, %r24, 4;
	add.s64 	%rd9, %rd7, %rd8;
	st.global.f32 	[%rd9], %f52;
	ret;

}
	// .globl	_Z3mb2PfS_S_i
.visible .entry _Z3mb2PfS_S_i(
	.param .u64 .ptr .align 1 _Z3mb2PfS_S_i_param_0,
	.param .u64 .ptr .align 1 _Z3mb2PfS_S_i_param_1,
	.param .u64 .ptr .align 1 _Z3mb2PfS_S_i_param_2,
	.param .u32 _Z3mb2PfS_S_i_param_3
)
{
	.local .align 8 .b8 	__local_depot13[8];
	.reg .b64 	%SP;
	.reg .b64 	%SPL;
	.reg .pred 	%p<2>;
	.reg .b32 	%r<12>;
	.reg .b32 	%f<5>;
	.reg .b64 	%rd<18>;

	mov.u64 	%SPL, __local_depot13;
	cvta.local.u64 	%SP, %SPL;
	ld.param.u64 	%rd1, [_Z3mb2PfS_S_i_param_0];
	ld.param.u64 	%rd2, [_Z3mb2PfS_S_i_param_2];
	mov.u32 	%r1, %ntid.x;
	mov.u32 	%r2, %ctaid.x;
	mul.lo.s32 	%r3, %r1, %r2;
	mov.u32 	%r4, %tid.x;
	neg.s32 	%r5, %r4;
	setp.ne.s32 	%p1, %r3, %r5;
	@%p1 bra 	$L__BB13_2;
	add.u64 	%rd9, %SP, 0;
	add.u64 	%rd10, %SPL, 0;
	cvta.to.global.u64 	%rd11, %rd1;
	cvta.to.global.u64 	%rd12, %rd2;
	// begin inline asm
	mov.u64 	%rd3, %clock64;
	// end inline asm
	// begin inline asm
	mov.u64 	%rd4, %clock64;
	// end inline asm
	sub.s64 	%rd13, %rd4, %rd3;
	st.local.u64 	[%rd10], %rd13;
	mov.u64 	%rd14, $str;
	cvta.global.u64 	%rd15, %rd14;
	{ // callseq 0, 0
	.param .b64 param0;
	st.param.b64 	[param0], %rd15;
	.param .b64 param1;
	st.param.b64 	[param1], %rd9;
	.param .b32 retval0;
	call.uni (retval0), 
	vprintf, 
	(
	param0, 
	param1
	);
	ld.param.b32 	%r6, [retval0];
	} // callseq 0
	// begin inline asm
	mov.u64 	%rd5, %clock64;
	// end inline asm
	ld.global.f32 	%f1, [%rd11+4];
	add.f32 	%f2, %f1, 0f7FC00000;
	// begin inline asm
	mov.u64 	%rd6, %clock64;
	// end inline asm
	sub.s64 	%rd16, %rd6, %rd5;
	st.local.u64 	[%rd10], %rd16;
	{ // callseq 1, 0
	.param .b64 param0;
	st.param.b64 	[param0], %rd15;
	.param .b64 param1;
	st.param.b64 	[param1], %rd9;
	.param .b32 retval0;
	call.uni (retval0), 
	vprintf, 
	(
	param0, 
	param1
	);
	ld.param.b32 	%r8, [retval0];
	} // callseq 1
	// begin inline asm
	mov.u64 	%rd7, %clock64;
	// end inline asm
	ld.global.f32 	%f3, [%rd11+36];
	add.f32 	%f4, %f2, %f3;
	// begin inline asm
	mov.u64 	%rd8, %clock64;
	// end inline asm
	sub.s64 	%rd17, %rd8, %rd7;
	st.local.u64 	[%rd10], %rd17;
	{ // callseq 2, 0
	.param .b64 param0;
	st.param.b64 	[param0], %rd15;
	.param .b64 param1;
	st.param.b64 	[param1], %rd9;
	.param .b32 retval0;
	call.uni (retval0), 
	vprintf, 
	(
	param0, 
	param1
	);
	ld.param.b32 	%r10, [retval0];
	} // callseq 2
	st.global.f32 	[%rd12], %f4;
$L__BB13_2:
	ret;

}


// ===== COMPILED SASS (sm_100) =====

	.target	sm_100

	.elftype	@"ET_EXEC"


//--------------------- .note.nv.tkinfo           --------------------------
	.section	.note.nv.tkinfo,"",@"SHT_NOTE"
	.sectionflags	@"SHF_NOTE_NV_TKINFO"
	.tkinfo
        /*0018*/ 	.word	0x00000002
        /*0030*/ 	.string	""
        /*0030*/ 	.string	"ptxas"
        /*0030*/ 	.string	"Cuda compilation tools, release 13.0, V13.0.88"
        /*0030*/ 	.string	"Build cuda_13.0.r13.0/compiler.36424714_0"
        /*0030*/ 	.string	"-arch sm_100 -m 64 "



//--------------------- .note.nv.cuinfo           --------------------------
	.section	.note.nv.cuinfo,"",@"SHT_NOTE"
	.sectionflags	@"SHF_NOTE_NV_CUINFO"
        /*0018*/ 	.short	0x0002
        /*001a*/ 	.short	0x0064
        /*001c*/ 	.short	0x0082
	.zero		2


//--------------------- .nv.info                  --------------------------
	.section	.nv.info,"",@"SHT_CUDA_INFO"
	.align	4


	//----- nvinfo : EIATTR_REGCOUNT
	.align		4
        /*0000*/ 	.byte	0x04, 0x2f
        /*0002*/ 	.short	(.L_2 - .L_1)
	.align		4
.L_1:
        /*0004*/ 	.word	index@(_Z11copy_kernelPKfS0_Pfi)
        /*0008*/ 	.word	0x0000000a


	//----- nvinfo : EIATTR_FRAME_SIZE
	.align		4
.L_2:
        /*000c*/ 	.byte	0x04, 0x11
        /*000e*/ 	.short	(.L_4 - .L_3)
	.align		4
.L_3:
        /*0010*/ 	.word	index@(_Z11copy_kernelPKfS0_Pfi)
        /*0014*/ 	.word	0x00000000


	//----- nvinfo : EIATTR_REGCOUNT
	.align		4
.L_4:
        /*0018*/ 	.byte	0x04, 0x2f
        /*001a*/ 	.short	(.L_6 - .L_5)
	.align		4
.L_5:
        /*001c*/ 	.word	index@(_Z19copy_vector4_kernelPfS_i)
        /*0020*/ 	.word	0x00000012


	//----- nvinfo : EIATTR_FRAME_SIZE
	.align		4
.L_6:
        /*0024*/ 	.byte	0x04, 0x11
        /*0026*/ 	.short	(.L_8 - .L_7)
	.align		4
.L_7:
        /*0028*/ 	.word	index@(_Z19copy_vector4_kernelPfS_i)
        /*002c*/ 	.word	0x00000000


	//----- nvinfo : EIATTR_REGCOUNT
	.align		4
.L_8:
        /*0030*/ 	.byte	0x04, 0x2f
        /*0032*/ 	.short	(.L_10 - .L_9)
	.align		4
.L_9:
        /*0034*/ 	.word	index@(_Z14irreguler_copyPKfS0_Pfi)
        /*0038*/ 	.word	0x00000014


	//----- nvinfo : EIATTR_FRAME_SIZE
	.align		4
.L_10:
        /*003c*/ 	.byte	0x04, 0x11
        /*003e*/ 	.short	(.L_12 - .L_11)
	.align		4
.L_11:
        /*0040*/ 	.word	index@(_Z14irreguler_copyPKfS0_Pfi)
        /*0044*/ 	.word	0x00000000


	//----- nvinfo : EIATTR_REGCOUNT
	.align		4
.L_12:
        /*0048*/ 	.byte	0x04, 0x2f
        /*004a*/ 	.short	(.L_14 - .L_13)
	.align		4
.L_13:
        /*004c*/ 	.word	index@(_Z9irregulerPKfS0_Pfi)
        /*0050*/ 	.word	0x0000000a


	//----- nvinfo : EIATTR_FRAME_SIZE
	.align		4
.L_14:
        /*0054*/ 	.byte	0x04, 0x11
        /*0056*/ 	.short	(.L_16 - .L_15)
	.align		4
.L_15:
        /*0058*/ 	.word	index@(_Z9irregulerPKfS0_Pfi)
        /*005c*/ 	.word	0x00000000


	//----- nvinfo : EIATTR_REGCOUNT
	.align		4
.L_16:
        /*0060*/ 	.byte	0x04, 0x2f
        /*0062*/ 	.short	(.L_18 - .L_17)
	.align		4
.L_17:
        /*0064*/ 	.word	index@(_Z18locality_cachelinePKfS0_Pfi)
        /*0068*/ 	.word	0x00000019


	//----- nvinfo : EIATTR_FRAME_SIZE
	.align		4
.L_18:
        /*006c*/ 	.byte	0x04, 0x11
        /*006e*/ 	.short	(.L_20 - .L_19)
	.align		4
.L_19:
        /*0070*/ 	.word	index@(_Z18locality_cachelinePKfS0_Pfi)
        /*0074*/ 	.word	0x00000000


	//----- nvinfo : EIATTR_REGCOUNT
	.align		4
.L_20:
        /*0078*/ 	.byte	0x04, 0x2f
        /*007a*/ 	.short	(.L_22 - .L_21)
	.align		4
.L_21:
        /*007c*/ 	.word	index@(_Z22locality_samecachelinePKfS0_Pfi)
        /*0080*/ 	.word	0x00000018


	//----- nvinfo : EIATTR_FRAME_SIZE
	.align		4
.L_22:
        /*0084*/ 	.byte	0x04, 0x11
        /*0086*/ 	.short	(.L_24 - .L_23)
	.align		4
.L_23:
        /*0088*/ 	.word	index@(_Z22locality_samecachelinePKfS0_Pfi)
        /*008c*/ 	.word	0x00000000


	//----- nvinfo : EIATTR_REGCOUNT
	.align		4
.L_24:
        /*0090*/ 	.byte	0x04, 0x2f
        /*0092*/ 	.short	(.L_26 - .L_25)
	.align		4
.L_25:
        /*0094*/ 	.word	index@(_Z15locality_sectorPKfS0_Pfi)
        /*0098*/ 	.word	0x00000018


	//----- nvinfo : EIATTR_FRAME_SIZE
	.align		4
.L_26:
        /*009c*/ 	.byte	0x04, 0x11
        /*009e*/ 	.short	(.L_28 - .L_27)
	.align		4
.L_27:
        /*00a0*/ 	.word	index@(_Z15locality_sectorPKfS0_Pfi)
        /*00a4*/ 	.word	0x00000000


	//----- nvinfo : EIATTR_REGCOUNT
	.align		4
.L_28:
        /*00a8*/ 	.byte	0x04, 0x2f
        /*00aa*/ 	.short	(.L_30 - .L_29)
	.align		4
.L_29:
        /*00ac*/ 	.word	index@(_Z6VecAddPKfS0_Pfi)
        /*00b0*/ 	.word	0x0000000c


	//----- nvinfo : EIATTR_FRAME_SIZE
	.align		4
.L_30:
        /*00b4*/ 	.byte	0x04, 0x11
        /*00b6*/ 	.short	(.L_32 - .L_31)
	.align		4
.L_31:
        /*00b8*/ 	.word	index@(_Z6VecAddPKfS0_Pfi)
        /*00bc*/ 	.word	0x00000000


	//----- nvinfo : EIATTR_REGCOUNT
	.align		4
.L_32:
        /*00c0*/ 	.byte	0x04, 0x2f
        /*00c2*/ 	.short	(.L_34 - .L_33)
	.align		4
.L_33:
        /*00c4*/ 	.word	index@(_Z6VecAddPfS_S_i)
        /*00c8*/ 	.word	0x0000000c


	//----- nvinfo : EIATTR_FRAME_SIZE
	.align		4
.L_34:
        /*00cc*/ 	.byte	0x04, 0x11
        /*00ce*/ 	.short	(.L_36 - .L_35)
	.align		4
.L_35:
        /*00d0*/ 	.word	index@(_Z6VecAddPfS_S_i)
        /*00d4*/ 	.word	0x00000000


	//----- nvinfo : EIATTR_REGCOUNT
	.align		4
.L_36:
        /*00d8*/ 	.byte	0x04, 0x2f
        /*00da*/ 	.short	(.L_38 - .L_37)
	.align		4
.L_37:
        /*00dc*/ 	.word	index@(_Z7VecAdd2PfS_S_i)
        /*00e0*/ 	.word	0x0000000c


	//----- nvinfo : EIATTR_FRAME_SIZE
	.align		4
.L_38:
        /*00e4*/ 	.byte	0x04, 0x11
        /*00e6*/ 	.short	(.L_40 - .L_39)
	.align		4
.L_39:
        /*00e8*/ 	.word	index@(_Z7VecAdd2PfS_S_i)
        /*00ec*/ 	.word	0x00000000


	//----- nvinfo : EIATTR_REGCOUNT
	.align		4
.L_40:
        /*00f0*/ 	.byte	0x04, 0x2f
        /*00f2*/ 	.short	(.L_42 - .L_41)
	.align		4
.L_41:
        /*00f4*/ 	.word	index@(_Z4Add2PfS_S_i)
        /*00f8*/ 	.word	0x0000000a


	//----- nvinfo : EIATTR_FRAME_SIZE
	.align		4
.L_42:
        /*00fc*/ 	.byte	0x04, 0x11
        /*00fe*/ 	.short	(.L_44 - .L_43)
	.align		4
.L_43:
        /*0100*/ 	.word	index@(_Z4Add2PfS_S_i)
        /*0104*/ 	.word	0x00000000


	//----- nvinfo : EIATTR_REGCOUNT
	.align		4
.L_44:
        /*0108*/ 	.byte	0x04, 0x2f
        /*010a*/ 	.short	(.L_46 - .L_45)
	.align		4
.L_45:
        /*010c*/ 	.word	index@(_Z3mb1PfS_S_i)
        /*0110*/ 	.word	0x00000017


	//----- nvinfo : EIATTR_FRAME_SIZE
	.align		4
.L_46:
        /*0114*/ 	.byte	0x04, 0x11
        /*0116*/ 	.short	(.L_48 - .L_47)
	.align		4
.L_47:
        /*0118*/ 	.word	index@(_Z3mb1PfS_S_i)
        /*011c*/ 	.word	0x00000000


	//----- nvinfo : EIATTR_REGCOUNT
	.align		4
.L_48:
        /*0120*/ 	.byte	0x04, 0x2f
        /*0122*/ 	.short	(.L_50 - .L_49)
	.align		4
.L_49:
        /*0124*/ 	.word	index@(_Z4mb12PfS_S_i)
        /*0128*/ 	.word	0x00000017


	//----- nvinfo : EIATTR_FRAME_SIZE
	.align		4
.L_50:
        /*012c*/ 	.byte	0x04, 0x11
        /*012e*/ 	.short	(.L_52 - .L_51)
	.align		4
.L_51:
        /*0130*/ 	.word	index@(_Z4mb12PfS_S_i)
        /*0134*/ 	.word	0x00000000


	//----- nvinfo : EIATTR_REGCOUNT
	.align		4
.L_52:
        /*0138*/ 	.byte	0x04, 0x2f
        /*013a*/ 	.short	(.L_54 - .L_53)
	.align		4
.L_53:
        /*013c*/ 	.word	index@(_Z3mb2PfS_S_i)
        /*0140*/ 	.word	0x00000018


	//----- nvinfo : EIATTR_FRAME_SIZE
	.align		4
.L_54:
        /*0144*/ 	.byte	0x04, 0x11
        /*0146*/ 	.short	(.L_56 - .L_55)
	.align		4
.L_55:
        /*0148*/ 	.word	index@(_Z3mb2PfS_S_i)
        /*014c*/ 	.word	0x00000008


	//----- nvinfo : EIATTR_MIN_STACK_SIZE
	.align		4
.L_56:
        /*0150*/ 	.byte	0x04, 0x12
        /*0152*/ 	.short	(.L_58 - .L_57)
	.align		4
.L_57:
        /*0154*/ 	.word	index@(_Z3mb2PfS_S_i)
        /*0158*/ 	.word	0x00000008


	//----- nvinfo : EIATTR_MIN_STACK_SIZE
	.align		4
.L_58:
        /*015c*/ 	.byte	0x04, 0x12
        /*015e*/ 	.short	(.L_60 - .L_59)
	.align		4
.L_59:
        /*0160*/ 	.word	index@(_Z4mb12PfS_S_i)
        /*0164*/ 	.word	0x00000000


	//----- nvinfo : EIATTR_MIN_STACK_SIZE
	.align		4
.L_60:
        /*0168*/ 	.byte	0x04, 0x12
        /*016a*/ 	.short	(.L_62 - .L_61)
	.align		4
.L_61:
        /*016c*/ 	.word	index@(_Z3mb1PfS_S_i)
        /*0170*/ 	.word	0x00000000


	//----- nvinfo : EIATTR_MIN_STACK_SIZE
	.align		4
.L_62:
        /*0174*/ 	.byte	0x04, 0x12
        /*0176*/ 	.short	(.L_64 - .L_63)
	.align		4
.L_63:
        /*0178*/ 	.word	index@(_Z4Add2PfS_S_i)
        /*017c*/ 	.word	0x00000000


	//----- nvinfo : EIATTR_MIN_STACK_SIZE
	.align		4
.L_64:
        /*0180*/ 	.byte	0x04, 0x12
        /*0182*/ 	.short	(.L_66 - .L_65)
	.align		4
.L_65:
        /*0184*/ 	.word	index@(_Z7VecAdd2PfS_S_i)
        /*0188*/ 	.word	0x00000000


	//----- nvinfo : EIATTR_MIN_STACK_SIZE
	.align		4
.L_66:
        /*018c*/ 	.byte	0x04, 0x12
        /*018e*/ 	.short	(.L_68 - .L_67)
	.align		4
.L_67:
        /*0190*/ 	.word	index@(_Z6VecAddPfS_S_i)
        /*0194*/ 	.word	0x00000000


	//----- nvinfo : EIATTR_MIN_STACK_SIZE
	.align		4
.L_68:
        /*0198*/ 	.byte	0x04, 0x12
        /*019a*/ 	.short	(.L_70 - .L_69)
	.align		4
.L_69:
        /*019c*/ 	.word	index@(_Z6VecAddPKfS0_Pfi)
        /*01a0*/ 	.word	0x00000000


	//----- nvinfo : EIATTR_MIN_STACK_SIZE
	.align		4
.L_70:
        /*01a4*/ 	.byte	0x04, 0x12
        /*01a6*/ 	.short	(.L_72 - .L_71)
	.align		4
.L_71:
        /*01a8*/ 	.word	index@(_Z15locality_sectorPKfS0_Pfi)
        /*01ac*/ 	.word	0x00000000


	//----- nvinfo : EIATTR_MIN_STACK_SIZE
	.align		4
.L_72:
        /*01b0*/ 	.byte	0x04, 0x12
        /*01b2*/ 	.short	(.L_74 - .L_73)
	.align		4
.L_73:
        /*01b4*/ 	.word	index@(_Z22locality_samecachelinePKfS0_Pfi)
        /*01b8*/ 	.word	0x00000000


	//----- nvinfo : EIATTR_MIN_STACK_SIZE
	.align		4
.L_74:
        /*01bc*/ 	.byte	0x04, 0x12
        /*01be*/ 	.short	(.L_76 - .L_75)
	.align		4
.L_75:
        /*01c0*/ 	.word	index@(_Z18locality_cachelinePKfS0_Pfi)
        /*01c4*/ 	.word	0x00000000


	//----- nvinfo : EIATTR_MIN_STACK_SIZE
	.align		4
.L_76:
        /*01c8*/ 	.byte	0x04, 0x12
        /*01ca*/ 	.short	(.L_78 - .L_77)
	.align		4
.L_77:
        /*01cc*/ 	.word	index@(_Z9irregulerPKfS0_Pfi)
        /*01d0*/ 	.word	0x00000000


	//----- nvinfo : EIATTR_MIN_STACK_SIZE
	.align		4
.L_78:
        /*01d4*/ 	.byte	0x04, 0x12
        /*01d6*/ 	.short	(.L_80 - .L_79)
	.align		4
.L_79:
        /*01d8*/ 	.word	index@(_Z14irreguler_copyPKfS0_Pfi)
        /*01dc*/ 	.word	0x00000000


	//----- nvinfo : EIATTR_MIN_STACK_SIZE
	.align		4
.L_80:
        /*01e0*/ 	.byte	0x04, 0x12
        /*01e2*/ 	.short	(.L_82 - .L_81)
	.align		4
.L_81:
        /*01e4*/ 	.word	index@(_Z19copy_vector4_kernelPfS_i)
        /*01e8*/ 	.word	0x00000000


	//----- nvinfo : EIATTR_MIN_STACK_SIZE
	.align		4
.L_82:
        /*01ec*/ 	.byte	0x04, 0x12
        /*01ee*/ 	.short	(.L_84 - .L_83)
	.align		4
.L_83:
        /*01f0*/ 	.word	index@(_Z11copy_kernelPKfS0_Pfi)
        /*01f4*/ 	.word	0x00000000
.L_84:


//--------------------- .nv.compat                --------------------------
	.section	.nv.compat,"",@"SHT_CUDA_COMPAT_INFO"
	.align	4
        /*0000*/ 	.byte	0x02, 0x09, 0x00, 0x00, 0x02, 0x02, 0x01, 0x00, 0x02, 0x05, 0x05, 0x00, 0x03, 0x07, 0x01, 0x01
        /*0010*/ 	.byte	0x02, 0x03, 0x00, 0x00, 0x02, 0x06, 0x01, 0x00, 0x04, 0x0b, 0x08, 0x00, 0x09, 0x00, 0x00, 0x00
        /*0020*/ 	.byte	0x00, 0x00, 0x00, 0x00


//--------------------- .nv.info._Z3mb2PfS_S_i    --------------------------
	.section	.nv.info._Z3mb2PfS_S_i,"",@"SHT_CUDA_INFO"
	.sectionflags	@""
	.align	4


	//----- nvinfo : EIATTR_CUDA_API_VERSION
	.align		4
        /*0000*/ 	.byte	0x04, 0x37
        /*0002*/ 	.short	(.L_86 - .L_85)
.L_85:
        /*0004*/ 	.word	0x00000082


	//----- nvinfo : EIATTR_KPARAM_INFO
	.align		4
.L_86:
        /*0008*/ 	.byte	0x04, 0x17
        /*000a*/ 	.short	(.L_88 - .L_87)
.L_87:
        /*000c*/ 	.word	0x00000000
        /*0010*/ 	.short	0x0003
        /*0012*/ 	.short	0x0018
        /*0014*/ 	.byte	0x00, 0xf0, 0x11, 0x00


	//----- nvinfo : EIATTR_KPARAM_INFO
	.align		4
.L_88:
        /*0018*/ 	.byte	0x04, 0x17
        /*001a*/ 	.short	(.L_90 - .L_89)
.L_89:
        /*001c*/ 	.word	0x00000000
        /*0020*/ 	.short	0x0002
        /*0022*/ 	.short	0x0010
        /*0024*/ 	.byte	0x00, 0xf5, 0x21, 0x00


	//----- nvinfo : EIATTR_KPARAM_INFO
	.align		4
.L_90:
        /*0028*/ 	.byte	0x04, 0x17
        /*002a*/ 	.short	(.L_92 - .L_91)
.L_91:
        /*002c*/ 	.word	0x00000000
        /*0030*/ 	.short	0x0001
        /*0032*/ 	.short	0x0008
        /*0034*/ 	.byte	0x00, 0xf5, 0x21, 0x00


	//----- nvinfo : EIATTR_KPARAM_INFO
	.align		4
.L_92:
        /*0038*/ 	.byte	0x04, 0x17
        /*003a*/ 	.short	(.L_94 - .L_93)
.L_93:
        /*003c*/ 	.word	0x00000000
        /*0040*/ 	.short	0x0000
        /*0042*/ 	.short	0x0000
        /*0044*/ 	.byte	0x00, 0xf5, 0x21, 0x00


	//----- nvinfo : EIATTR_SPARSE_MMA_MASK
	.align		4
.L_94:
        /*0048*/ 	.byte	0x03, 0x50
        /*004a*/ 	.short	0x0000


	//----- nvinfo : EIATTR_MAXREG_COUNT
	.align		4
        /*004c*/ 	.byte	0x03, 0x1b
        /*004e*/ 	.short	0x00ff


	//----- nvinfo : EIATTR_EXTERNS
	.align		4
        /*0050*/ 	.byte	0x04, 0x0f
        /*0052*/ 	.short	(.L_96 - .L_95)


	//   ....[0]....
	.align		4
.L_95:
        /*0054*/ 	.word	index@(vprintf)


	//----- nvinfo : EIATTR_MERCURY_ISA_VERSION
	.align		4
.L_96:
        /*0058*/ 	.byte	0x03, 0x5f
        /*005a*/ 	.short	0x0101


	//----- nvinfo : EIATTR_VRC_CTA_INIT_COUNT
	.align		4
        /*005c*/ 	.byte	0x02, 0x4a
	.zero		1
	.zero		1


	//----- nvinfo : EIATTR_SYSCALL_OFFSETS
	.align		4
        /*0060*/ 	.byte	0x04, 0x46
        /*0062*/ 	.short	(.L_98 - .L_97)


	//   ....[0]....
.L_97:
        /*0064*/ 	.word	0x000001b0


	//   ....[1]....
        /*0068*/ 	.word	0x000002b0


	//   ....[2]....
        /*006c*/ 	.word	0x000003b0


	//----- nvinfo : EIATTR_EXIT_INSTR_OFFSETS
	.align		4
.L_98:
        /*0070*/ 	.byte	0x04, 0x1c
        /*0072*/ 	.short	(.L_100 - .L_99)


	//   ....[0]....
.L_99:
        /*0074*/ 	.word	0x000000c0


	//   ....[1]....
        /*0078*/ 	.word	0x000003e0


	//----- nvinfo : EIATTR_CRS_STACK_SIZE
	.align		4
.L_100:
        /*007c*/ 	.byte	0x04, 0x1e
        /*007e*/ 	.short	(.L_102 - .L_101)
.L_101:
        /*0080*/ 	.word	0x00000000


	//----- nvinfo : EIATTR_CBANK_PARAM_SIZE
	.align		4
.L_102:
        /*0084*/ 	.byte	0x03, 0x19
        /*0086*/ 	.short	0x001c


	//----- nvinfo : EIATTR_PARAM_CBANK
	.align		4
        /*0088*/ 	.byte	0x04, 0x0a
        /*008a*/ 	.short	(.L_104 - .L_103)
	.align		4
.L_103:
        /*008c*/ 	.word	index@(.nv.constant0._Z3mb2PfS_S_i)
        /*0090*/ 	.short	0x0380
        /*0092*/ 	.short	0x001c


	//----- nvinfo : EIATTR_SW_WAR
	.align		4
.L_104:
        /*0094*/ 	.byte	0x04, 0x36
        /*0096*/ 	.short	(.L_106 - .L_105)
.L_105:
        /*0098*/ 	.word	0x00000008
.L_106:


//--------------------- .nv.info._Z4mb12PfS_S_i   --------------------------
	.section	.nv.info._Z4mb12PfS_S_i,"",@"SHT_CUDA_INFO"
	.sectionflags	@""
	.align	4


	//----- nvinfo : EIATTR_CUDA_API_VERSION
	.align		4
        /*0000*/ 	.byte	0x04, 0x37
        /*0002*/ 	.short	(.L_108 - .L_107)
.L_107:
        /*0004*/ 	.word	0x00000082


	//----- nvinfo : EIATTR_KPARAM_INFO
	.align		4
.L_108:
        /*0008*/ 	.byte	0x04, 0x17
        /*000a*/ 	.short	(.L_110 - .L_109)
.L_109:
        /*000c*/ 	.word	0x00000000
        /*0010*/ 	.short	0x0003
        /*0012*/ 	.short	0x0018
        /*0014*/ 	.byte	0x00, 0xf0, 0x11, 0x00


	//----- nvinfo : EIATTR_KPARAM_INFO
	.align		4
.L_110:
        /*0018*/ 	.byte	0x04, 0x17
        /*001a*/ 	.short	(.L_112 - .L_111)
.L_111:
        /*001c*/ 	.word	0x00000000
        /*0020*/ 	.short	0x0002
        /*0022*/ 	.short	0x0010
        /*0024*/ 	.byte	0x00, 0xf5, 0x21, 0x00


	//----- nvinfo : EIATTR_KPARAM_INFO
	.align		4
.L_112:
        /*0028*/ 	.byte	0x04, 0x17
        /*002a*/ 	.short	(.L_114 - .L_113)
.L_113:
        /*002c*/ 	.word	0x00000000
        /*0030*/ 	.short	0x0001
        /*0032*/ 	.short	0x0008
        /*0034*/ 	.byte	0x00, 0xf5, 0x21, 0x00


	//----- nvinfo : EIATTR_KPARAM_INFO
	.align		4
.L_114:
        /*0038*/ 	.byte	0x04, 0x17
        /*003a*/ 	.short	(.L_116 - .L_115)
.L_115:
        /*003c*/ 	.word	0x00000000
        /*0040*/ 	.short	0x0000
        /*0042*/ 	.short	0x0000
        /*0044*/ 	.byte	0x00, 0xf5, 0x21, 0x00


	//----- nvinfo : EIATTR_SPARSE_MMA_MASK
	.align		4
.L_116:
        /*0048*/ 	.byte	0x03, 0x50
        /*004a*/ 	.short	0x0000


	//----- nvinfo : EIATTR_MAXREG_COUNT
	.align		4
        /*004c*/ 	.byte	0x03, 0x1b
        /*004e*/ 	.short	0x00ff


	//----- nvinfo : EIATTR_MERCURY_ISA_VERSION
	.align		4
        /*0050*/ 	.byte	0x03, 0x5f
        /*0052*/ 	.short	0x0101


	//----- nvinfo : EIATTR_VRC_CTA_INIT_COUNT
	.align		4
        /*0054*/ 	.byte	0x02, 0x4a
	.zero		1
	.zero		1


	//----- nvinfo : EIATTR_EXIT_INSTR_OFFSETS
	.align		4
        /*0058*/ 	.byte	0x04, 0x1c
        /*005a*/ 	.short	(.L_118 - .L_117)


	//   ....[0]....
.L_117:
        /*005c*/ 	.word	0x000005b0


	//----- nvinfo : EIATTR_CRS_STACK_SIZE
	.align		4
.L_118:
        /*0060*/ 	.byte	0x04, 0x1e
        /*0062*/ 	.short	(.L_120 - .L_119)
.L_119:
        /*0064*/ 	.word	0x00000000


	//----- nvinfo : EIATTR_CBANK_PARAM_SIZE
	.align		4
.L_120:
        /*0068*/ 	.byte	0x03, 0x19
        /*006a*/ 	.short	0x001c


	//----- nvinfo : EIATTR_PARAM_CBANK
	.align		4
        /*006c*/ 	.byte	0x04, 0x0a
        /*006e*/ 	.short	(.L_122 - .L_121)
	.align		4
.L_121:
        /*0070*/ 	.word	index@(.nv.constant0._Z4mb12PfS_S_i)
        /*0074*/ 	.short	0x0380
        /*0076*/ 	.short	0x001c


	//----- nvinfo : EIATTR_SW_WAR
	.align		4
.L_122:
        /*0078*/ 	.byte	0x04, 0x36
        /*007a*/ 	.short	(.L_124 - .L_123)
.L_123:
        /*007c*/ 	.word	0x00000008
.L_124:


//--------------------- .nv.info._Z3mb1PfS_S_i    --------------------------
	.section	.nv.info._Z3mb1PfS_S_i,"",@"SHT_CUDA_INFO"
	.sectionflags	@""
	.align	4


	//----- nvinfo : EIATTR_CUDA_API_VERSION
	.align		4
        /*0000*/ 	.byte	0x04, 0x37
        /*0002*/ 	.short	(.L_126 - .L_125)
.L_125:
        /*0004*/ 	.word	0x00000082


	//----- nvinfo : EIATTR_KPARAM_INFO
	.align		4
.L_126:
        /*0008*/ 	.byte	0x04, 0x17
        /*000a*/ 	.short	(.L_128 - .L_127)
.L_127:
        /*000c*/ 	.word	0x00000000
        /*0010*/ 	.short	0x0003
        /*0012*/ 	.short	0x0018
        /*0014*/ 	.byte	0x00, 0xf0, 0x11, 0x00


	//----- nvinfo : EIATTR_KPARAM_INFO
	.align		4
.L_128:
        /*0018*/ 	.byte	0x04, 0x17
        /*001a*/ 	.short	(.L_130 - .L_129)
.L_129:
        /*001c*/ 	.word	0x00000000
        /*0020*/ 	.short	0x0002
        /*0022*/ 	.short	0x0010
        /*0024*/ 	.byte	0x00, 0xf5, 0x21, 0x00


	//----- nvinfo : EIATTR_KPARAM_INFO
	.align		4
.L_130:
        /*0028*/ 	.byte	0x04, 0x17
        /*002a*/ 	.short	(.L_132 - .L_131)
.L_131:
        /*002c*/ 	.word	0x00000000
        /*0030*/ 	.short	0x0001
        /*0032*/ 	.short	0x0008
        /*0034*/ 	.byte	0x00, 0xf5, 0x21, 0x00


	//----- nvinfo : EIATTR_KPARAM_INFO
	.align		4
.L_132:
        /*0038*/ 	.byte	0x04, 0x17
        /*003a*/ 	.short	(.L_134 - .L_133)
.L_133:
        /*003c*/ 	.word	0x00000000
        /*0040*/ 	.short	0x0000
        /*0042*/ 	.short	0x0000
        /*0044*/ 	.byte	0x00, 0xf5, 0x21, 0x00


	//----- nvinfo : EIATTR_SPARSE_MMA_MASK
	.align		4
.L_134:
        /*0048*/ 	.byte	0x03, 0x50
        /*004a*/ 	.short	0x0000


	//----- nvinfo : EIATTR_MAXREG_COUNT
	.align		4
        /*004c*/ 	.byte	0x03, 0x1b
        /*004e*/ 	.short	0x00ff


	//----- nvinfo : EIATTR_MERCURY_ISA_VERSION
	.align		4
        /*0050*/ 	.byte	0x03, 0x5f
        /*0052*/ 	.short	0x0101


	//----- nvinfo : EIATTR_VRC_CTA_INIT_COUNT
	.align		4
        /*0054*/ 	.byte	0x02, 0x4a
	.zero		1
	.zero		1


	//----- nvinfo : EIATTR_EXIT_INSTR_OFFSETS
	.align		4
        /*0058*/ 	.byte	0x04, 0x1c
        /*005a*/ 	.short	(.L_136 - .L_135)


	//   ....[0]....
.L_135:
        /*005c*/ 	.word	0x000005b0


	//----- nvinfo : EIATTR_CRS_STACK_SIZE
	.align		4
.L_136:
        /*0060*/ 	.byte	0x04, 0x1e
        /*0062*/ 	.short	(.L_138 - .L_137)
.L_137:
        /*0064*/ 	.word	0x00000000


	//----- nvinfo : EIATTR_CBANK_PARAM_SIZE
	.align		4
.L_138:
        /*0068*/ 	.byte	0x03, 0x19
        /*006a*/ 	.short	0x001c


	//----- nvinfo : EIATTR_PARAM_CBANK
	.align		4
        /*006c*/ 	.byte	0x04, 0x0a
        /*006e*/ 	.short	(.L_140 - .L_139)
	.align		4
.L_139:
        /*0070*/ 	.word	index@(.nv.constant0._Z3mb1PfS_S_i)
        /*0074*/ 	.short	0x0380
        /*0076*/ 	.short	0x001c


	//----- nvinfo : EIATTR_SW_WAR
	.align		4
.L_140:
        /*0078*/ 	.byte	0x04, 0x36
        /*007a*/ 	.short	(.L_142 - .L_141)
.L_141:
        /*007c*/ 	.word	0x00000008
.L_142:


//--------------------- .nv.info._Z4Add2PfS_S_i   --------------------------
	.section	.nv.info._Z4Add2PfS_S_i,"",@"SHT_CUDA_INFO"
	.sectionflags	@""
	.align	4


	//----- nvinfo : EIATTR_CUDA_API_VERSION
	.align		4
        /*0000*/ 	.byte	0x04, 0x37
        /*0002*/ 	.short	(.L_144 - .L_143)
.L_143:
        /*0004*/ 	.word	0x00000082


	//----- nvinfo : EIATTR_KPARAM_INFO
	.align		4
.L_144:
        /*0008*/ 	.byte	0x04, 0x17
        /*000a*/ 	.short	(.L_146 - .L_145)
.L_145:
        /*000c*/ 	.word	0x00000000
        /*0010*/ 	.short	0x0003
        /*0012*/ 	.short	0x0018
        /*0014*/ 	.byte	0x00, 0xf0, 0x11, 0x00


	//----- nvinfo : EIATTR_KPARAM_INFO
	.align		4
.L_146:
        /*0018*/ 	.byte	0x04, 0x17
        /*001a*/ 	.short	(.L_148 - .L_147)
.L_147:
        /*001c*/ 	.word	0x00000000
        /*0020*/ 	.short	0x0002
        /*0022*/ 	.short	0x0010
        /*0024*/ 	.byte	0x00, 0xf5, 0x21, 0x00


	//----- nvinfo : EIATTR_KPARAM_INFO
	.align		4
.L_148:
        /*0028*/ 	.byte	0x04, 0x17
        /*002a*/ 	.short	(.L_150 - .L_149)
.L_149:
        /*002c*/ 	.word	0x00000000
        /*0030*/ 	.short	0x0001
        /*0032*/ 	.short	0x0008
        /*0034*/ 	.byte	0x00, 0xf5, 0x21, 0x00


	//----- nvinfo : EIATTR_KPARAM_INFO
	.align		4
.L_150:
        /*0038*/ 	.byte	0x04, 0x17
        /*003a*/ 	.short	(.L_152 - .L_151)
.L_151:
        /*003c*/ 	.word	0x00000000
        /*0040*/ 	.short	0x0000
        /*0042*/ 	.short	0x0000
        /*0044*/ 	.byte	0x00, 0xf5, 0x21, 0x00


	//----- nvinfo : EIATTR_SPARSE_MMA_MASK
	.align		4
.L_152:
        /*0048*/ 	.byte	0x03, 0x50
        /*004a*/ 	.short	0x0000


	//----- nvinfo : EIATTR_MAXREG_COUNT
	.align		4
        /*004c*/ 	.byte	0x03, 0x1b
        /*004e*/ 	.short	0x00ff


	//----- nvinfo : EIATTR_MERCURY_ISA_VERSION
	.align		4
        /*0050*/ 	.byte	0x03, 0x5f
        /*0052*/ 	.short	0x0101


	//----- nvinfo : EIATTR_VRC_CTA_INIT_COUNT
	.align		4
        /*0054*/ 	.byte	0x02, 0x4a
	.zero		1
	.zero		1


	//----- nvinfo : EIATTR_EXIT_INSTR_OFFSETS
	.align		4
        /*0058*/ 	.byte	0x04, 0x1c
        /*005a*/ 	.short	(.L_154 - .L_153)


	//   ....[0]....
.L_153:
        /*005c*/ 	.word	0x000000c0


	//----- nvinfo : EIATTR_CBANK_PARAM_SIZE
	.align		4
.L_154:
        /*0060*/ 	.byte	0x03, 0x19
        /*0062*/ 	.short	0x001c


	//----- nvinfo : EIATTR_PARAM_CBANK
	.align		4
        /*0064*/ 	.byte	0x04, 0x0a
        /*0066*/ 	.short	(.L_156 - .L_155)
	.align		4
.L_155:
        /*0068*/ 	.word	index@(.nv.constant0._Z4Add2PfS_S_i)
        /*006c*/ 	.short	0x0380
        /*006e*/ 	.short	0x001c


	//----- nvinfo : EIATTR_SW_WAR
	.align		4
.L_156:
        /*0070*/ 	.byte	0x04, 0x36
        /*0072*/ 	.short	(.L_158 - .L_157)
.L_157:
        /*0074*/ 	.word	0x00000008
.L_158:


//--------------------- .nv.info._Z7VecAdd2PfS_S_i --------------------------
	.section	.nv.info._Z7VecAdd2PfS_S_i,"",@"SHT_CUDA_INFO"
	.sectionflags	@""
	.align	4


	//----- nvinfo : EIATTR_CUDA_API_VERSION
	.align		4
        /*0000*/ 	.byte	0x04, 0x37
        /*0002*/ 	.short	(.L_160 - .L_159)
.L_159:
        /*0004*/ 	.word	0x00000082


	//----- nvinfo : EIATTR_KPARAM_INFO
	.align		4
.L_160:
        /*0008*/ 	.byte	0x04, 0x17
        /*000a*/ 	.short	(.L_162 - .L_161)
.L_161:
        /*000c*/ 	.word	0x00000000
        /*0010*/ 	.short	0x0003
        /*0012*/ 	.short	0x0018
        /*0014*/ 	.byte	0x00, 0xf0, 0x11, 0x00


	//----- nvinfo : EIATTR_KPARAM_INFO
	.align		4
.L_162:
        /*0018*/ 	.byte	0x04, 0x17
        /*001a*/ 	.short	(.L_164 - .L_163)
.L_163:
        /*001c*/ 	.word	0x00000000
        /*0020*/ 	.short	0x0002
        /*0022*/ 	.short	0x0010
        /*0024*/ 	.byte	0x00, 0xf5, 0x21, 0x00


	//----- nvinfo : EIATTR_KPARAM_INFO
	.align		4
.L_164:
        /*0028*/ 	.byte	0x04, 0x17
        /*002a*/ 	.short	(.L_166 - .L_165)
.L_165:
        /*002c*/ 	.word	0x00000000
        /*0030*/ 	.short	0x0001
        /*0032*/ 	.short	0x0008
        /*0034*/ 	.byte	0x00, 0xf5, 0x21, 0x00


	//----- nvinfo : EIATTR_KPARAM_INFO
	.align		4
.L_166:
        /*0038*/ 	.byte	0x04, 0x17
        /*003a*/ 	.short	(.L_168 - .L_167)
.L_167:
        /*003c*/ 	.word	0x00000000
        /*0040*/ 	.short	0x0000
        /*0042*/ 	.short	0x0000
        /*0044*/ 	.byte	0x00, 0xf5, 0x21, 0x00


	//----- nvinfo : EIATTR_SPARSE_MMA_MASK
	.align		4
.L_168:
        /*0048*/ 	.byte	0x03, 0x50
        /*004a*/ 	.short	0x0000


	//----- nvinfo : EIATTR_MAXREG_COUNT
	.align		4
        /*004c*/ 	.byte	0x03, 0x1b
        /*004e*/ 	.short	0x00ff


	//----- nvinfo : EIATTR_MERCURY_ISA_VERSION
	.align		4
        /*0050*/ 	.byte	0x03, 0x5f
        /*0052*/ 	.short	0x0101


	//----- nvinfo : EIATTR_VRC_CTA_INIT_COUNT
	.align		4
        /*0054*/ 	.byte	0x02, 0x4a
	.zero		1
	.zero		1


	//----- nvinfo : EIATTR_EXIT_INSTR_OFFSETS
	.align		4
        /*0058*/ 	.byte	0x04, 0x1c
        /*005a*/ 	.short	(.L_170 - .L_169)


	//   ....[0]....
.L_169:
        /*005c*/ 	.word	0x00000100


	//----- nvinfo : EIATTR_CBANK_PARAM_SIZE
	.align		4
.L_170:
        /*0060*/ 	.byte	0x03, 0x19
        /*0062*/ 	.short	0x001c


	//----- nvinfo : EIATTR_PARAM_CBANK
	.align		4
        /*0064*/ 	.byte	0x04, 0x0a
        /*0066*/ 	.short	(.L_172 - .L_171)
	.align		4
.L_171:
        /*0068*/ 	.word	index@(.nv.constant0._Z7VecAdd2PfS_S_i)
        /*006c*/ 	.short	0x0380
        /*006e*/ 	.short	0x001c


	//----- nvinfo : EIATTR_SW_WAR
	.align		4
.L_172:
        /*0070*/ 	.byte	0x04, 0x36
        /*0072*/ 	.short	(.L_174 - .L_173)
.L_173:
        /*0074*/ 	.word	0x00000008
.L_174:


//--------------------- .nv.info._Z6VecAddPfS_S_i --------------------------
	.section	.nv.info._Z6VecAddPfS_S_i,"",@"SHT_CUDA_INFO"
	.sectionflags	@""
	.align	4


	//----- nvinfo : EIATTR_CUDA_API_VERSION
	.align		4
        /*0000*/ 	.byte	0x04, 0x37
        /*0002*/ 	.short	(.L_176 - .L_175)
.L_175:
        /*0004*/ 	.word	0x00000082


	//----- nvinfo : EIATTR_KPARAM_INFO
	.align		4
.L_176:
        /*0008*/ 	.byte	0x04, 0x17
        /*000a*/ 	.short	(.L_178 - .L_177)
.L_177:
        /*000c*/ 	.word	0x00000000
        /*0010*/ 	.short	0x0003
        /*0012*/ 	.short	0x0018
        /*0014*/ 	.byte	0x00, 0xf0, 0x11, 0x00


	//----- nvinfo : EIATTR_KPARAM_INFO
	.align		4
.L_178:
        /*0018*/ 	.byte	0x04, 0x17
        /*001a*/ 	.short	(.L_180 - .L_179)
.L_179:
        /*001c*/ 	.word	0x00000000
        /*0020*/ 	.short	0x0002
        /*0022*/ 	.short	0x0010
        /*0024*/ 	.byte	0x00, 0xf5, 0x21, 0x00


	//----- nvinfo : EIATTR_KPARAM_INFO
	.align		4
.L_180:
        /*0028*/ 	.byte	0x04, 0x17
        /*002a*/ 	.short	(.L_182 - .L_181)
.L_181:
        /*002c*/ 	.word	0x00000000
        /*0030*/ 	.short	0x0001
        /*0032*/ 	.short	0x0008
        /*0034*/ 	.byte	0x00, 0xf5, 0x21, 0x00


	//----- nvinfo : EIATTR_KPARAM_INFO
	.align		4
.L_182:
        /*0038*/ 	.byte	0x04, 0x17
        /*003a*/ 	.short	(.L_184 - .L_183)
.L_183:
        /*003c*/ 	.word	0x00000000
        /*0040*/ 	.short	0x0000
        /*0042*/ 	.short	0x0000
        /*0044*/ 	.byte	0x00, 0xf5, 0x21, 0x00


	//----- nvinfo : EIATTR_SPARSE_MMA_MASK
	.align		4
.L_184:
        /*0048*/ 	.byte	0x03, 0x50
        /*004a*/ 	.short	0x0000


	//----- nvinfo : EIATTR_MAXREG_COUNT
	.align		4
        /*004c*/ 	.byte	0x03, 0x1b
        /*004e*/ 	.short	0x00ff


	//----- nvinfo : EIATTR_MERCURY_ISA_VERSION
	.align		4
        /*0050*/ 	.byte	0x03, 0x5f
        /*0052*/ 	.short	0x0101


	//----- nvinfo : EIATTR_VRC_CTA_INIT_COUNT
	.align		4
        /*0054*/ 	.byte	0x02, 0x4a
	.zero		1
	.zero		1


	//----- nvinfo : EIATTR_EXIT_INSTR_OFFSETS
	.align		4
        /*0058*/ 	.byte	0x04, 0x1c
        /*005a*/ 	.short	(.L_186 - .L_185)


	//   ....[0]....
.L_185:
        /*005c*/ 	.word	0x00000100


	//----- nvinfo : EIATTR_CBANK_PARAM_SIZE
	.align		4
.L_186:
        /*0060*/ 	.byte	0x03, 0x19
        /*0062*/ 	.short	0x001c


	//----- nvinfo : EIATTR_PARAM_CBANK
	.align		4
        /*0064*/ 	.byte	0x04, 0x0a
        /*0066*/ 	.short	(.L_188 - .L_187)
	.align		4
.L_187:
        /*0068*/ 	.word	index@(.nv.constant0._Z6VecAddPfS_S_i)
        /*006c*/ 	.short	0x0380
        /*006e*/ 	.short	0x001c


	//----- nvinfo : EIATTR_SW_WAR
	.align		4
.L_188:
        /*0070*/ 	.byte	0x04, 0x36
        /*0072*/ 	.short	(.L_190 - .L_189)
.L_189:
        /*0074*/ 	.word	0x00000008
.L_190:


//--------------------- .nv.info._Z6VecAddPKfS0_Pfi --------------------------
	.section	.nv.info._Z6VecAddPKfS0_Pfi,"",@"SHT_CUDA_INFO"
	.sectionflags	@""
	.align	4


	//----- nvinfo : EIATTR_CUDA_API_VERSION
	.align		4
        /*0000*/ 	.byte	0x04, 0x37
        /*0002*/ 	.short	(.L_192 - .L_191)
.L_191:
        /*0004*/ 	.word	0x00000082


	//----- nvinfo : EIATTR_KPARAM_INFO
	.align		4
.L_192:
        /*0008*/ 	.byte	0x04, 0x17
        /*000a*/ 	.short	(.L_194 - .L_193)
.L_193:
        /*000c*/ 	.word	0x00000000
        /*0010*/ 	.short	0x0003
        /*0012*/ 	.short	0x0018
        /*0014*/ 	.byte	0x00, 0xf0, 0x11, 0x00


	//----- nvinfo : EIATTR_KPARAM_INFO
	.align		4
.L_194:
        /*0018*/ 	.byte	0x04, 0x17
        /*001a*/ 	.short	(.L_196 - .L_195)
.L_195:
        /*001c*/ 	.word	0x00000000
        /*0020*/ 	.short	0x0002
        /*0022*/ 	.short	0x0010
        /*0024*/ 	.byte	0x00, 0xf5, 0x21, 0x00


	//----- nvinfo : EIATTR_KPARAM_INFO
	.align		4
.L_196:
        /*0028*/ 	.byte	0x04, 0x17
        /*002a*/ 	.short	(.L_198 - .L_197)
.L_197:
        /*002c*/ 	.word	0x00000000
        /*0030*/ 	.short	0x0001
        /*0032*/ 	.short	0x0008
        /*0034*/ 	.byte	0x00, 0xf5, 0x21, 0x00


	//----- nvinfo : EIATTR_KPARAM_INFO
	.align		4
.L_198:
        /*0038*/ 	.byte	0x04, 0x17
        /*003a*/ 	.short	(.L_200 - .L_199)
.L_199:
        /*003c*/ 	.word	0x00000000
        /*0040*/ 	.short	0x0000
        /*0042*/ 	.short	0x0000
        /*0044*/ 	.byte	0x00, 0xf5, 0x21, 0x00


	//----- nvinfo : EIATTR_SPARSE_MMA_MASK
	.align		4
.L_200:
        /*0048*/ 	.byte	0x03, 0x50
        /*004a*/ 	.short	0x0000


	//----- nvinfo : EIATTR_MAXREG_COUNT
	.align		4
        /*004c*/ 	.byte	0x03, 0x1b
        /*004e*/ 	.short	0x00ff


	//----- nvinfo : EIATTR_MERCURY_ISA_VERSION
	.align		4
        /*0050*/ 	.byte	0x03, 0x5f
        /*0052*/ 	.short	0x0101


	//----- nvinfo : EIATTR_VRC_CTA_INIT_COUNT
	.align		4
        /*0054*/ 	.byte	0x02, 0x4a
	.zero		1
	.zero		1


	//----- nvinfo : EIATTR_EXIT_INSTR_OFFSETS
	.align		4
        /*0058*/ 	.byte	0x04, 0x1c
        /*005a*/ 	.short	(.L_202 - .L_201)


	//   ....[0]....
.L_201:
        /*005c*/ 	.word	0x00000100


	//----- nvinfo : EIATTR_CBANK_PARAM_SIZE
	.align		4
.L_202:
        /*0060*/ 	.byte	0x03, 0x19
        /*0062*/ 	.short	0x001c


	//----- nvinfo : EIATTR_PARAM_CBANK
	.align		4
        /*0064*/ 	.byte	0x04, 0x0a
        /*0066*/ 	.short	(.L_204 - .L_203)
	.align		4
.L_203:
        /*0068*/ 	.word	index@(.nv.constant0._Z6VecAddPKfS0_Pfi)
        /*006c*/ 	.short	0x0380
        /*006e*/ 	.short	0x001c


	//----- nvinfo : EIATTR_SW_WAR
	.align		4
.L_204:
        /*0070*/ 	.byte	0x04, 0x36
        /*0072*/ 	.short	(.L_206 - .L_205)
.L_205:
        /*0074*/ 	.word	0x00000008
.L_206:


//--------------------- .nv.info._Z15locality_sectorPKfS0_Pfi --------------------------
	.section	.nv.info._Z15locality_sectorPKfS0_Pfi,"",@"SHT_CUDA_INFO"
	.sectionflags	@""
	.align	4


	//----- nvinfo : EIATTR_CUDA_API_VERSION
	.align		4
        /*0000*/ 	.byte	0x04, 0x37
        /*0002*/ 	.short	(.L_208 - .L_207)
.L_207:
        /*0004*/ 	.word	0x00000082


	//----- nvinfo : EIATTR_KPARAM_INFO
	.align		4
.L_208:
        /*0008*/ 	.byte	0x04, 0x17
        /*000a*/ 	.short	(.L_210 - .L_209)
.L_209:
        /*000c*/ 	.word	0x00000000
        /*0010*/ 	.short	0x0003
        /*0012*/ 	.short	0x0018
        /*0014*/ 	.byte	0x00, 0xf0, 0x11, 0x00


	//----- nvinfo : EIATTR_KPARAM_INFO
	.align		4
.L_210:
        /*0018*/ 	.byte	0x04, 0x17
        /*001a*/ 	.short	(.L_212 - .L_211)
.L_211:
        /*001c*/ 	.word	0x00000000
        /*0020*/ 	.short	0x0002
        /*0022*/ 	.short	0x0010
        /*0024*/ 	.byte	0x00, 0xf5, 0x21, 0x00


	//----- nvinfo : EIATTR_KPARAM_INFO
	.align		4
.L_212:
        /*0028*/ 	.byte	0x04, 0x17
        /*002a*/ 	.short	(.L_214 - .L_213)
.L_213:
        /*002c*/ 	.word	0x00000000
        /*0030*/ 	.short	0x0001
        /*0032*/ 	.short	0x0008
        /*0034*/ 	.byte	0x00, 0xf5, 0x21, 0x00


	//----- nvinfo : EIATTR_KPARAM_INFO
	.align		4
.L_214:
        /*0038*/ 	.byte	0x04, 0x17
        /*003a*/ 	.short	(.L_216 - .L_215)
.L_215:
        /*003c*/ 	.word	0x00000000
        /*0040*/ 	.short	0x0000
        /*0042*/ 	.short	0x0000
        /*0044*/ 	.byte	0x00, 0xf5, 0x21, 0x00


	//----- nvinfo : EIATTR_SPARSE_MMA_MASK
	.align		4
.L_216:
        /*0048*/ 	.byte	0x03, 0x50
        /*004a*/ 	.short	0x0000


	//----- nvinfo : EIATTR_MAXREG_COUNT
	.align		4
        /*004c*/ 	.byte	0x03, 0x1b
        /*004e*/ 	.short	0x00ff


	//----- nvinfo : EIATTR_MERCURY_ISA_VERSION
	.align		4
        /*0050*/ 	.byte	0x03, 0x5f
        /*0052*/ 	.short	0x0101


	//----- nvinfo : EIATTR_VRC_CTA_INIT_COUNT
	.align		4
        /*0054*/ 	.byte	0x02, 0x4a
	.zero		1
	.zero		1


	//----- nvinfo : EIATTR_EXIT_INSTR_OFFSETS
	.align		4
        /*0058*/ 	.byte	0x04, 0x1c
        /*005a*/ 	.short	(.L_218 - .L_217)


	//   ....[0]....
.L_217:
        /*005c*/ 	.word	0x000004c0


	//----- nvinfo : EIATTR_CBANK_PARAM_SIZE
	.align		4
.L_218:
        /*0060*/ 	.byte	0x03, 0x19
        /*0062*/ 	.short	0x001c


	//----- nvinfo : EIATTR_PARAM_CBANK
	.align		4
        /*0064*/ 	.byte	0x04, 0x0a
        /*0066*/ 	.short	(.L_220 - .L_219)
	.align		4
.L_219:
        /*0068*/ 	.word	index@(.nv.constant0._Z15locality_sectorPKfS0_Pfi)
        /*006c*/ 	.short	0x0380
        /*006e*/ 	.short	0x001c


	//----- nvinfo : EIATTR_SW_WAR
	.align		4
.L_220:
        /*0070*/ 	.byte	0x04, 0x36
        /*0072*/ 	.short	(.L_222 - .L_221)
.L_221:
        /*0074*/ 	.word	0x00000008
.L_222:


//--------------------- .nv.info._Z22locality_samecachelinePKfS0_Pfi --------------------------
	.section	.nv.info._Z22locality_samecachelinePKfS0_Pfi,"",@"SHT_CUDA_INFO"
	.sectionflags	@""
	.align	4


	//----- nvinfo : EIATTR_CUDA_API_VERSION
	.align		4
        /*0000*/ 	.byte	0x04, 0x37
        /*0002*/ 	.short	(.L_224 - .L_223)
.L_223:
        /*0004*/ 	.word	0x00000082


	//----- nvinfo : EIATTR_KPARAM_INFO
	.align		4
.L_224:
        /*0008*/ 	.byte	0x04, 0x17
        /*000a*/ 	.short	(.L_226 - .L_225)
.L_225:
        /*000c*/ 	.word	0x00000000
        /*0010*/ 	.short	0x0003
        /*0012*/ 	.short	0x0018
        /*0014*/ 	.byte	0x00, 0xf0, 0x11, 0x00


	//----- nvinfo : EIATTR_KPARAM_INFO
	.align		4
.L_226:
        /*0018*/ 	.byte	0x04, 0x17
        /*001a*/ 	.short	(.L_228 - .L_227)
.L_227:
        /*001c*/ 	.word	0x00000000
        /*0020*/ 	.short	0x0002
        /*0022*/ 	.short	0x0010
        /*0024*/ 	.byte	0x00, 0xf5, 0x21, 0x00


	//----- nvinfo : EIATTR_KPARAM_INFO
	.align		4
.L_228:
        /*0028*/ 	.byte	0x04, 0x17
        /*002a*/ 	.short	(.L_230 - .L_229)
.L_229:
        /*002c*/ 	.word	0x00000000
        /*0030*/ 	.short	0x0001
        /*0032*/ 	.short	0x0008
        /*0034*/ 	.byte	0x00, 0xf5, 0x21, 0x00


	//----- nvinfo : EIATTR_KPARAM_INFO
	.align		4
.L_230:
        /*0038*/ 	.byte	0x04, 0x17
        /*003a*/ 	.short	(.L_232 - .L_231)
.L_231:
        /*003c*/ 	.word	0x00000000
        /*0040*/ 	.short	0x0000
        /*0042*/ 	.short	0x0000
        /*0044*/ 	.byte	0x00, 0xf5, 0x21, 0x00


	//----- nvinfo : EIATTR_SPARSE_MMA_MASK
	.align		4
.L_232:
        /*0048*/ 	.byte	0x03, 0x50
        /*004a*/ 	.short	0x0000


	//----- nvinfo : EIATTR_MAXREG_COUNT
	.align		4
        /*004c*/ 	.byte	0x03, 0x1b
        /*004e*/ 	.short	0x00ff


	//----- nvinfo : EIATTR_MERCURY_ISA_VERSION
	.align		4
        /*0050*/ 	.byte	0x03, 0x5f
        /*0052*/ 	.short	0x0101


	//----- nvinfo : EIATTR_VRC_CTA_INIT_COUNT
	.align		4
        /*0054*/ 	.byte	0x02, 0x4a
	.zero		1
	.zero		1


	//----- nvinfo : EIATTR_EXIT_INSTR_OFFSETS
	.align		4
        /*0058*/ 	.byte	0x04, 0x1c
        /*005a*/ 	.short	(.L_234 - .L_233)


	//   ....[0]....
.L_233:
        /*005c*/ 	.word	0x000008a0


	//----- nvinfo : EIATTR_CBANK_PARAM_SIZE
	.align		4
.L_234:
        /*0060*/ 	.byte	0x03, 0x19
        /*0062*/ 	.short	0x001c


	//----- nvinfo : EIATTR_PARAM_CBANK
	.align		4
        /*0064*/ 	.byte	0x04, 0x0a
        /*0066*/ 	.short	(.L_236 - .L_235)
	.align		4
.L_235:
        /*0068*/ 	.word	index@(.nv.constant0._Z22locality_samecachelinePKfS0_Pfi)
        /*006c*/ 	.short	0x0380
        /*006e*/ 	.short	0x001c


	//----- nvinfo : EIATTR_SW_WAR
	.align		4
.L_236:
        /*0070*/ 	.byte	0x04, 0x36
        /*0072*/ 	.short	(.L_238 - .L_237)
.L_237:
        /*0074*/ 	.word	0x00000008
.L_238:


//--------------------- .nv.info._Z18locality_cachelinePKfS0_Pfi --------------------------
	.section	.nv.info._Z18locality_cachelinePKfS0_Pfi,"",@"SHT_CUDA_INFO"
	.sectionflags	@""
	.align	4


	//----- nvinfo : EIATTR_CUDA_API_VERSION
	.align		4
        /*0000*/ 	.byte	0x04, 0x37
        /*0002*/ 	.short	(.L_240 - .L_239)
.L_239:
        /*0004*/ 	.word	0x00000082


	//----- nvinfo : EIATTR_KPARAM_INFO
	.align		4
.L_240:
        /*0008*/ 	.byte	0x04, 0x17
        /*000a*/ 	.short	(.L_242 - .L_241)
.L_241:
        /*000c*/ 	.word	0x00000000
        /*0010*/ 	.short	0x0003
        /*0012*/ 	.short	0x0018
        /*0014*/ 	.byte	0x00, 0xf0, 0x11, 0x00


	//----- nvinfo : EIATTR_KPARAM_INFO
	.align		4
.L_242:
        /*0018*/ 	.byte	0x04, 0x17
        /*001a*/ 	.short	(.L_244 - .L_243)
.L_243:
        /*001c*/ 	.word	0x00000000
        /*0020*/ 	.short	0x0002
        /*0022*/ 	.short	0x0010
        /*0024*/ 	.byte	0x00, 0xf5, 0x21, 0x00


	//----- nvinfo : EIATTR_KPARAM_INFO
	.align		4
.L_244:
        /*0028*/ 	.byte	0x04, 0x17
        /*002a*/ 	.short	(.L_246 - .L_245)
.L_245:
        /*002c*/ 	.word	0x00000000
        /*0030*/ 	.short	0x0001
        /*0032*/ 	.short	0x0008
        /*0034*/ 	.byte	0x00, 0xf5, 0x21, 0x00


	//----- nvinfo : EIATTR_KPARAM_INFO
	.align		4
.L_246:
        /*0038*/ 	.byte	0x04, 0x17
        /*003a*/ 	.short	(.L_248 - .L_247)
.L_247:
        /*003c*/ 	.word	0x00000000
        /*0040*/ 	.short	0x0000
        /*0042*/ 	.short	0x0000
        /*0044*/ 	.byte	0x00, 0xf5, 0x21, 0x00


	//----- nvinfo : EIATTR_SPARSE_MMA_MASK
	.align		4
.L_248:
        /*0048*/ 	.byte	0x03, 0x50
        /*004a*/ 	.short	0x0000


	//----- nvinfo : EIATTR_MAXREG_COUNT
	.align		4
        /*004c*/ 	.byte	0x03, 0x1b
        /*004e*/ 	.short	0x00ff


	//----- nvinfo : EIATTR_MERCURY_ISA_VERSION
	.align		4
        /*0050*/ 	.byte	0x03, 0x5f
        /*0052*/ 	.short	0x0101


	//----- nvinfo : EIATTR_VRC_CTA_INIT_COUNT
	.align		4
        /*0054*/ 	.byte	0x02, 0x4a
	.zero		1
	.zero		1


	//----- nvinfo : EIATTR_EXIT_INSTR_OFFSETS
	.align		4
        /*0058*/ 	.byte	0x04, 0x1c
        /*005a*/ 	.short	(.L_250 - .L_249)


	//   ....[0]....
.L_249:
        /*005c*/ 	.word	0x000008c0


	//----- nvinfo : EIATTR_CBANK_PARAM_SIZE
	.align		4
.L_250:
        /*0060*/ 	.byte	0x03, 0x19
        /*0062*/ 	.short	0x001c


	//----- nvinfo : EIATTR_PARAM_CBANK
	.align		4
        /*0064*/ 	.byte	0x04, 0x0a
        /*0066*/ 	.short	(.L_252 - .L_251)
	.align		4
.L_251:
        /*0068*/ 	.word	index@(.nv.constant0._Z18locality_cachelinePKfS0_Pfi)
        /*006c*/ 	.short	0x0380
        /*006e*/ 	.short	0x001c


	//----- nvinfo : EIATTR_SW_WAR
	.align		4
.L_252:
        /*0070*/ 	.byte	0x04, 0x36
        /*0072*/ 	.short	(.L_254 - .L_253)
.L_253:
        /*0074*/ 	.word	0x00000008
.L_254:


//--------------------- .nv.info._Z9irregulerPKfS0_Pfi --------------------------
	.section	.nv.info._Z9irregulerPKfS0_Pfi,"",@"SHT_CUDA_INFO"
	.sectionflags	@""
	.align	4


	//----- nvinfo : EIATTR_CUDA_API_VERSION
	.align		4
        /*0000*/ 	.byte	0x04, 0x37
        /*0002*/ 	.short	(.L_256 - .L_255)
.L_255:
        /*0004*/ 	.word	0x00000082


	//----- nvinfo : EIATTR_KPARAM_INFO
	.align		4
.L_256:
        /*0008*/ 	.byte	0x04, 0x17
        /*000a*/ 	.short	(.L_258 - .L_257)
.L_257:
        /*000c*/ 	.word	0x00000000
        /*0010*/ 	.short	0x0003
        /*0012*/ 	.short	0x0018
        /*0014*/ 	.byte	0x00, 0xf0, 0x11, 0x00


	//----- nvinfo : EIATTR_KPARAM_INFO
	.align		4
.L_258:
        /*0018*/ 	.byte	0x04, 0x17
        /*001a*/ 	.short	(.L_260 - .L_259)
.L_259:
        /*001c*/ 	.word	0x00000000
        /*0020*/ 	.short	0x0002
        /*0022*/ 	.short	0x0010
        /*0024*/ 	.byte	0x00, 0xf5, 0x21, 0x00


	//----- nvinfo : EIATTR_KPARAM_INFO
	.align		4
.L_260:
        /*0028*/ 	.byte	0x04, 0x17
        /*002a*/ 	.short	(.L_262 - .L_261)
.L_261:
        /*002c*/ 	.word	0x00000000
        /*0030*/ 	.short	0x0001
        /*0032*/ 	.short	0x0008
        /*0034*/ 	.byte	0x00, 0xf5, 0x21, 0x00


	//----- nvinfo : EIATTR_KPARAM_INFO
	.align		4
.L_262:
        /*0038*/ 	.byte	0x04, 0x17
        /*003a*/ 	.short	(.L_264 - .L_263)
.L_263:
        /*003c*/ 	.word	0x00000000
        /*0040*/ 	.short	0x0000
        /*0042*/ 	.short	0x0000
        /*0044*/ 	.byte	0x00, 0xf5, 0x21, 0x00


	//----- nvinfo : EIATTR_SPARSE_MMA_MASK
	.align		4
.L_264:
        /*0048*/ 	.byte	0x03, 0x50
        /*004a*/ 	.short	0x0000


	//----- nvinfo : EIATTR_MAXREG_COUNT
	.align		4
        /*004c*/ 	.byte	0x03, 0x1b
        /*004e*/ 	.short	0x00ff


	//----- nvinfo : EIATTR_MERCURY_ISA_VERSION
	.align		4
        /*0050*/ 	.byte	0x03, 0x5f
        /*0052*/ 	.short	0x0101


	//----- nvinfo : EIATTR_VRC_CTA_INIT_COUNT
	.align		4
        /*0054*/ 	.byte	0x02, 0x4a
	.zero		1
	.zero		1


	//----- nvinfo : EIATTR_EXIT_INSTR_OFFSETS
	.align		4
        /*0058*/ 	.byte	0x04, 0x1c
        /*005a*/ 	.short	(.L_266 - .L_265)


	//   ....[0]....
.L_265:
        /*005c*/ 	.word	0x000000d0


	//----- nvinfo : EIATTR_CBANK_PARAM_SIZE
	.align		4
.L_266:
        /*0060*/ 	.byte	0x03, 0x19
        /*0062*/ 	.short	0x001c


	//----- nvinfo : EIATTR_PARAM_CBANK
	.align		4
        /*0064*/ 	.byte	0x04, 0x0a
        /*0066*/ 	.short	(.L_268 - .L_267)
	.align		4
.L_267:
        /*0068*/ 	.word	index@(.nv.constant0._Z9irregulerPKfS0_Pfi)
        /*006c*/ 	.short	0x0380
        /*006e*/ 	.short	0x001c


	//----- nvinfo : EIATTR_SW_WAR
	.align		4
.L_268:
        /*0070*/ 	.byte	0x04, 0x36
        /*0072*/ 	.short	(.L_270 - .L_269)
.L_269:
        /*0074*/ 	.word	0x00000008
.L_270:


//--------------------- .nv.info._Z14irreguler_copyPKfS0_Pfi --------------------------
	.section	.nv.info._Z14irreguler_copyPKfS0_Pfi,"",@"SHT_CUDA_INFO"
	.sectionflags	@""
	.align	4


	//----- nvinfo : EIATTR_CUDA_API_VERSION
	.align		4
        /*0000*/ 	.byte	0x04, 0x37
        /*0002*/ 	.short	(.L_272 - .L_271)
.L_271:
        /*0004*/ 	.word	0x00000082


	//----- nvinfo : EIATTR_KPARAM_INFO
	.align		4
.L_272:
        /*0008*/ 	.byte	0x04, 0x17
        /*000a*/ 	.short	(.L_274 - .L_273)
.L_273:
        /*000c*/ 	.word	0x00000000
        /*0010*/ 	.short	0x0003
        /*0012*/ 	.short	0x0018
        /*0014*/ 	.byte	0x00, 0xf0, 0x11, 0x00


	//----- nvinfo : EIATTR_KPARAM_INFO
	.align		4
.L_274:
        /*0018*/ 	.byte	0x04, 0x17
        /*001a*/ 	.short	(.L_276 - .L_275)
.L_275:
        /*001c*/ 	.word	0x00000000
        /*0020*/ 	.short	0x0002
        /*0022*/ 	.short	0x0010
        /*0024*/ 	.byte	0x00, 0xf5, 0x21, 0x00


	//----- nvinfo : EIATTR_KPARAM_INFO
	.align		4
.L_276:
        /*0028*/ 	.byte	0x04, 0x17
        /*002a*/ 	.short	(.L_278 - .L_277)
.L_277:
        /*002c*/ 	.word	0x00000000
        /*0030*/ 	.short	0x0001
        /*0032*/ 	.short	0x0008
        /*0034*/ 	.byte	0x00, 0xf5, 0x21, 0x00


	//----- nvinfo : EIATTR_KPARAM_INFO
	.align		4
.L_278:
        /*0038*/ 	.byte	0x04, 0x17
        /*003a*/ 	.short	(.L_280 - .L_279)
.L_279:
        /*003c*/ 	.word	0x00000000
        /*0040*/ 	.short	0x0000
        /*0042*/ 	.short	0x0000
        /*0044*/ 	.byte	0x00, 0xf5, 0x21, 0x00


	//----- nvinfo : EIATTR_SPARSE_MMA_MASK
	.align		4
.L_280:
        /*0048*/ 	.byte	0x03, 0x50
        /*004a*/ 	.short	0x0000


	//----- nvinfo : EIATTR_MAXREG_COUNT
	.align		4
        /*004c*/ 	.byte	0x03, 0x1b
        /*004e*/ 	.short	0x00ff


	//----- nvinfo : EIATTR_MERCURY_ISA_VERSION
	.align		4
        /*0050*/ 	.byte	0x03, 0x5f
        /*0052*/ 	.short	0x0101


	//----- nvinfo : EIATTR_VRC_CTA_INIT_COUNT
	.align		4
        /*0054*/ 	.byte	0x02, 0x4a
	.zero		1
	.zero		1


	//----- nvinfo : EIATTR_EXIT_INSTR_OFFSETS
	.align		4
        /*0058*/ 	.byte	0x04, 0x1c
        /*005a*/ 	.short	(.L_282 - .L_281)


	//   ....[0]....
.L_281:
        /*005c*/ 	.word	0x000001b0


	//----- nvinfo : EIATTR_CBANK_PARAM_SIZE
	.align		4
.L_282:
        /*0060*/ 	.byte	0x03, 0x19
        /*0062*/ 	.short	0x001c


	//----- nvinfo : EIATTR_PARAM_CBANK
	.align		4
        /*0064*/ 	.byte	0x04, 0x0a
        /*0066*/ 	.short	(.L_284 - .L_283)
	.align		4
.L_283:
        /*0068*/ 	.word	index@(.nv.constant0._Z14irreguler_copyPKfS0_Pfi)
        /*006c*/ 	.short	0x0380
        /*006e*/ 	.short	0x001c


	//----- nvinfo : EIATTR_SW_WAR
	.align		4
.L_284:
        /*0070*/ 	.byte	0x04, 0x36
        /*0072*/ 	.short	(.L_286 - .L_285)
.L_285:
        /*0074*/ 	.word	0x00000008
.L_286:


//--------------------- .nv.info._Z19copy_vector4_kernelPfS_i --------------------------
	.section	.nv.info._Z19copy_vector4_kernelPfS_i,"",@"SHT_CUDA_INFO"
	.sectionflags	@""
	.align	4


	//----- nvinfo : EIATTR_CUDA_API_VERSION
	.align		4
        /*0000*/ 	.byte	0x04, 0x37
        /*0002*/ 	.short	(.L_288 - .L_287)
.L_287:
        /*0004*/ 	.word	0x00000082


	//----- nvinfo : EIATTR_KPARAM_INFO
	.align		4
.L_288:
        /*0008*/ 	.byte	0x04, 0x17
        /*000a*/ 	.short	(.L_290 - .L_289)
.L_289:
        /*000c*/ 	.word	0x00000000
        /*0010*/ 	.short	0x0002
        /*0012*/ 	.short	0x0010
        /*0014*/ 	.byte	0x00, 0xf0, 0x11, 0x00


	//----- nvinfo : EIATTR_KPARAM_INFO
	.align		4
.L_290:
        /*0018*/ 	.byte	0x04, 0x17
        /*001a*/ 	.short	(.L_292 - .L_291)
.L_291:
        /*001c*/ 	.word	0x00000000
        /*0020*/ 	.short	0x0001
        /*0022*/ 	.short	0x0008
        /*0024*/ 	.byte	0x00, 0xf5, 0x21, 0x00


	//----- nvinfo : EIATTR_KPARAM_INFO
	.align		4
.L_292:
        /*0028*/ 	.byte	0x04, 0x17
        /*002a*/ 	.short	(.L_294 - .L_293)
.L_293:
        /*002c*/ 	.word	0x00000000
        /*0030*/ 	.short	0x0000
        /*0032*/ 	.short	0x0000
        /*0034*/ 	.byte	0x00, 0xf5, 0x21, 0x00


	//----- nvinfo : EIATTR_SPARSE_MMA_MASK
	.align		4
.L_294:
        /*0038*/ 	.byte	0x03, 0x50
        /*003a*/ 	.short	0x0000


	//----- nvinfo : EIATTR_MAXREG_COUNT
	.align		4
        /*003c*/ 	.byte	0x03, 0x1b
        /*003e*/ 	.short	0x00ff


	//----- nvinfo : EIATTR_MERCURY_ISA_VERSION
	.align		4
        /*0040*/ 	.byte	0x03, 0x5f
        /*0042*/ 	.short	0x0101


	//----- nvinfo : EIATTR_VRC_CTA_INIT_COUNT
	.align		4
        /*0044*/ 	.byte	0x02, 0x4a
	.zero		1
	.zero		1


	//----- nvinfo : EIATTR_EXIT_INSTR_OFFSETS
	.align		4
        /*0048*/ 	.byte	0x04, 0x1c
        /*004a*/ 	.short	(.L_296 - .L_295)


	//   ....[0]....
.L_295:
        /*004c*/ 	.word	0x000000a0


	//   ....[1]....
        /*0050*/ 	.word	0x00000170


	//----- nvinfo : EIATTR_CRS_STACK_SIZE
	.align		4
.L_296:
        /*0054*/ 	.byte	0x04, 0x1e
        /*0056*/ 	.short	(.L_298 - .L_297)
.L_297:
        /*0058*/ 	.word	0x00000000


	//----- nvinfo : EIATTR_CBANK_PARAM_SIZE
	.align		4
.L_298:
        /*005c*/ 	.byte	0x03, 0x19
        /*005e*/ 	.short	0x0014


	//----- nvinfo : EIATTR_PARAM_CBANK
	.align		4
        /*0060*/ 	.byte	0x04, 0x0a
        /*0062*/ 	.short	(.L_300 - .L_299)
	.align		4
.L_299:
        /*0064*/ 	.word	index@(.nv.constant0._Z19copy_vector4_kernelPfS_i)
        /*0068*/ 	.short	0x0380
        /*006a*/ 	.short	0x0014


	//----- nvinfo : EIATTR_SW_WAR
	.align		4
.L_300:
        /*006c*/ 	.byte	0x04, 0x36
        /*006e*/ 	.short	(.L_302 - .L_301)
.L_301:
        /*0070*/ 	.word	0x00000008
.L_302:


//--------------------- .nv.info._Z11copy_kernelPKfS0_Pfi --------------------------
	.section	.nv.info._Z11copy_kernelPKfS0_Pfi,"",@"SHT_CUDA_INFO"
	.sectionflags	@""
	.align	4


	//----- nvinfo : EIATTR_CUDA_API_VERSION
	.align		4
        /*0000*/ 	.byte	0x04, 0x37
        /*0002*/ 	.short	(.L_304 - .L_303)
.L_303:
        /*0004*/ 	.word	0x00000082


	//----- nvinfo : EIATTR_KPARAM_INFO
	.align		4
.L_304:
        /*0008*/ 	.byte	0x04, 0x17
        /*000a*/ 	.short	(.L_306 - .L_305)
.L_305:
        /*000c*/ 	.word	0x00000000
        /*0010*/ 	.short	0x0003
        /*0012*/ 	.short	0x0018
        /*0014*/ 	.byte	0x00, 0xf0, 0x11, 0x00


	//----- nvinfo : EIATTR_KPARAM_INFO
	.align		4
.L_306:
        /*0018*/ 	.byte	0x04, 0x17
        /*001a*/ 	.short	(.L_308 - .L_307)
.L_307:
        /*001c*/ 	.word	0x00000000
        /*0020*/ 	.short	0x0002
        /*0022*/ 	.short	0x0010
        /*0024*/ 	.byte	0x00, 0xf5, 0x21, 0x00


	//----- nvinfo : EIATTR_KPARAM_INFO
	.align		4
.L_308:
        /*0028*/ 	.byte	0x04, 0x17
        /*002a*/ 	.short	(.L_310 - .L_309)
.L_309:
        /*002c*/ 	.word	0x00000000
        /*0030*/ 	.short	0x0001
        /*0032*/ 	.short	0x0008
        /*0034*/ 	.byte	0x00, 0xf5, 0x21, 0x00


	//----- nvinfo : EIATTR_KPARAM_INFO
	.align		4
.L_310:
        /*0038*/ 	.byte	0x04, 0x17
        /*003a*/ 	.short	(.L_312 - .L_311)
.L_311:
        /*003c*/ 	.word	0x00000000
        /*0040*/ 	.short	0x0000
        /*0042*/ 	.short	0x0000
        /*0044*/ 	.byte	0x00, 0xf5, 0x21, 0x00


	//----- nvinfo : EIATTR_SPARSE_MMA_MASK
	.align		4
.L_312:
        /*0048*/ 	.byte	0x03, 0x50
        /*004a*/ 	.short	0x0000


	//----- nvinfo : EIATTR_MAXREG_COUNT
	.align		4
        /*004c*/ 	.byte	0x03, 0x1b
        /*004e*/ 	.short	0x00ff


	//----- nvinfo : EIATTR_MERCURY_ISA_VERSION
	.align		4
        /*0050*/ 	.byte	0x03, 0x5f
        /*0052*/ 	.short	0x0101


	//----- nvinfo : EIATTR_VRC_CTA_INIT_COUNT
	.align		4
        /*0054*/ 	.byte	0x02, 0x4a
	.zero		1
	.zero		1


	//----- nvinfo : EIATTR_EXIT_INSTR_OFFSETS
	.align		4
        /*0058*/ 	.byte	0x04, 0x1c
        /*005a*/ 	.short	(.L_314 - .L_313)


	//   ....[0]....
.L_313:
        /*005c*/ 	.word	0x000000c0


	//----- nvinfo : EIATTR_CBANK_PARAM_SIZE
	.align		4
.L_314:
        /*0060*/ 	.byte	0x03, 0x19
        /*0062*/ 	.short	0x001c


	//----- nvinfo : EIATTR_PARAM_CBANK
	.align		4
        /*0064*/ 	.byte	0x04, 0x0a
        /*0066*/ 	.short	(.L_316 - .L_315)
	.align		4
.L_315:
        /*0068*/ 	.word	index@(.nv.constant0._Z11copy_kernelPKfS0_Pfi)
        /*006c*/ 	.short	0x0380
        /*006e*/ 	.short	0x001c


	//----- nvinfo : EIATTR_SW_WAR
	.align		4
.L_316:
        /*0070*/ 	.byte	0x04, 0x36
        /*0072*/ 	.short	(.L_318 - .L_317)
.L_317:
        /*0074*/ 	.word	0x00000008
.L_318:


//--------------------- .nv.callgraph             --------------------------
	.section	.nv.callgraph,"",@"SHT_CUDA_CALLGRAPH"
	.align	4
	.sectionentsize	8
	.align		4
        /*0000*/ 	.word	0x00000000
	.align		4
        /*0004*/ 	.word	0xffffffff
	.align		4
        /*0008*/ 	.word	index@(_Z3mb2PfS_S_i)
	.align		4
        /*000c*/ 	.word	index@(vprintf)
	.align		4
        /*0010*/ 	.word	0x00000000
	.align		4
        /*0014*/ 	.word	0xfffffffe
	.align		4
        /*0018*/ 	.word	0x00000000
	.align		4
        /*001c*/ 	.word	0xfffffffd
	.align		4
        /*0020*/ 	.word	0x00000000
	.align		4
        /*0024*/ 	.word	0xfffffffc


//--------------------- .nv.constant4             --------------------------
	.section	.nv.constant4,"a",@progbits
	.align	8
	.align		8
.nv.constant4:
        /*0000*/ 	.dword	vprintf
	.align		8
        /*0008*/ 	.dword	$str


//--------------------- .text._Z3mb2PfS_S_i       --------------------------
	.section	.text._Z3mb2PfS_S_i,"ax",@progbits
	.align	128
        .global         _Z3mb2PfS_S_i
        .type           _Z3mb2PfS_S_i,@function
        .size           _Z3mb2PfS_S_i,(.L_x_24 - _Z3mb2PfS_S_i)
        .other          _Z3mb2PfS_S_i,@"STO_CUDA_ENTRY STV_DEFAULT"
_Z3mb2PfS_S_i:
.text._Z3mb2PfS_S_i:
[----:B------:R-:W0:Y:S01]  /*0000*/  LDC R1, c[0x0][0x37c] ;  /* 0x0000df00ff017b82 */ /* 0x000e220000000800 */
[----:B------:R-:W1:Y:S07]  /*0010*/  S2R R0, SR_TID.X ;  /* 0x0000000000007919 */ /* 0x000e6e0000002100 */
[----:B------:R-:W2:Y:S01]  /*0020*/  S2UR UR5, SR_CTAID.X ;  /* 0x00000000000579c3 */ /* 0x000ea20000002500 */
[----:B------:R-:W3:Y:S01]  /*0030*/  LDCU UR7, c[0x0][0x2fc] ;  /* 0x00005f80ff0777ac */ /* 0x000ee20008000800 */
[----:B0-----:R-:W-:Y:S01]  /*0040*/  VIADD R1, R1, 0xfffffff8 ;  /* 0xfffffff801017836 */ /* 0x001fe20000000000 */
[----:B------:R-:W2:Y:S01]  /*0050*/  LDCU UR4, c[0x0][0x360] ;  /* 0x00006c00ff0477ac */ /* 0x000ea20008000800 */
[----:B------:R-:W0:Y:S01]  /*0060*/  LDCU UR6, c[0x0][0x2f8] ;  /* 0x00005f00ff0677ac */ /* 0x000e220008000800 */
[----:B--2---:R-:W-:-:S02]  /*0070*/  UIMAD UR4, UR4, UR5, URZ ;  /* 0x00000005040472a4 */ /* 0x004fc4000f8e02ff */
[----:B0-----:R-:W-:Y:S01]  /*0080*/  IADD3 R17, P1, PT, R1, UR6, RZ ;  /* 0x0000000601117c10 */ /* 0x001fe2000ff3e0ff */
[----:B-1----:R-:W-:-:S04]  /*0090*/  IMAD.MOV R0, RZ, RZ, -R0 ;  /* 0x000000ffff007224 */ /* 0x002fc800078e0a00 */
[----:B---3--:R-:W-:Y:S01]  /*00a0*/  IMAD.X R16, RZ, RZ, UR7, P1 ;  /* 0x00000007ff107e24 */ /* 0x008fe200088e06ff */
[----:B------:R-:W-:-:S13]  /*00b0*/  ISETP.NE.AND P0, PT, R0, UR4, PT ;  /* 0x0000000400007c0c */ /* 0x000fda000bf05270 */
[----:B------:R-:W-:Y:S05]  /*00c0*/  @P0 EXIT ;  /* 0x000000000000094d */ /* 0x000fea0003800000 */
[----:B------:R-:W-:Y:S02]  /*00d0*/  CS2R R2, SR_CLOCKLO ;  /* 0x0000000000027805 */ /* 0x000fe40000015000 */
[----:B------:R-:W-:-:S06]  /*00e0*/  CS2R R4, SR_CLOCKLO ;  /* 0x0000000000047805 */ /* 0x000fcc0000015000 */
[----:B------:R-:W-:Y:S01]  /*00f0*/  IADD3 R10, P0, PT, -R2, R4, RZ ;  /* 0x00000004020a7210 */ /* 0x000fe20007f1e1ff */
[----:B------:R-:W0:Y:S01]  /*0100*/  LDCU.64 UR4, c[0x4][0x8] ;  /* 0x01000100ff0477ac */ /* 0x000e220008000a00 */
[----:B------:R-:W-:Y:S01]  /*0110*/  MOV R2, 0x0 ;  /* 0x0000000000027802 */ /* 0x000fe20000000f00 */
[----:B------:R-:W-:Y:S02]  /*0120*/  IMAD.MOV.U32 R6, RZ, RZ, R17 ;  /* 0x000000ffff067224 */ /* 0x000fe400078e0011 */
[----:B------:R-:W-:Y:S01]  /*0130*/  IMAD.X R11, R5, 0x1, ~R3, P0 ;  /* 0x00000001050b7824 */ /* 0x000fe200000e0e03 */
[----:B------:R1:W2:Y:S01]  /*0140*/  LDC.64 R8, c[0x4][R2] ;  /* 0x0100000002087b82 */ /* 0x0002a20000000a00 */
[----:B------:R-:W-:Y:S01]  /*0150*/  IMAD.MOV.U32 R7, RZ, RZ, R16 ;  /* 0x000000ffff077224 */ /* 0x000fe200078e0010 */
[----:B------:R-:W3:Y:S02]  /*0160*/  LDCU.64 UR36, c[0x0][0x358] ;  /* 0x00006b00ff2477ac */ /* 0x000ee40008000a00 */
[----:B------:R1:W-:Y:S01]  /*0170*/  STL.64 [R1], R10 ;  /* 0x0000000a01007387 */ /* 0x0003e20000100a00 */
[----:B0-----:R-:W-:Y:S01]  /*0180*/  MOV R4, UR4 ;  /* 0x0000000400047c02 */ /* 0x001fe20008000f00 */
[----:B------:R-:W-:-:S07]  /*0190*/  IMAD.U32 R5, RZ, RZ, UR5 ;  /* 0x00000005ff057e24 */ /* 0x000fce000f8e00ff */
[----:B------:R-:W-:-:S07]  /*01a0*/  LEPC R20, `(.L_x_0) ;  /* 0x000000001014794e */ /* 0x000fce0000000000 */
[----:B-123--:R-:W-:Y:S05]  /*01b0*/  CALL.ABS.NOINC R8 ;  /* 0x0000000008007343 */ /* 0x00efea0003c00000 */
.L_x_0:
[----:B------:R-:W-:Y:S01]  /*01c0*/  CS2R R4, SR_CLOCKLO ;  /* 0x0000000000047805 */ /* 0x000fe20000015000 */
[----:B------:R-:W0:Y:S02]  /*01d0*/  LDC.64 R6, c[0x0][0x380] ;  /* 0x0000e000ff067b82 */ /* 0x000e240000000a00 */
[----:B0-----:R-:W2:Y:S02]  /*01e0*/  LDG.E R6, desc[UR36][R6.64+0x4] ;  /* 0x0000042406067981 */ /* 0x001ea4000c1e1900 */
[----:B--2---:R-:W-:Y:S01]  /*01f0*/  FADD R18, R6, +QNAN ;  /* 0x7fc0000006127421 */ /* 0x004fe20000000000 */
[----:B------:R-:W-:-:S06]  /*0200*/  CS2R R6, SR_CLOCKLO ;  /* 0x0000000000067805 */ /* 0x000fcc0000015000 */
[----:B------:R-:W-:Y:S01]  /*0210*/  IADD3 R8, P0, PT, -R4, R6, RZ ;  /* 0x0000000604087210 */ /* 0x000fe20007f1e1ff */
[----:B------:R0:W1:Y:S01]  /*0220*/  LDC.64 R10, c[0x4][R2] ;  /* 0x01000000020a7b82 */ /* 0x0000620000000a00 */
[----:B------:R-:W2:Y:S01]  /*0230*/  LDCU.64 UR4, c[0x4][0x8] ;  /* 0x01000100ff0477ac */ /* 0x000ea20008000a00 */
[----:B------:R-:W-:Y:S01]  /*0240*/  IMAD.MOV.U32 R6, RZ, RZ, R17 ;  /* 0x000000ffff067224 */ /* 0x000fe200078e0011 */
[----:B------:R-:W-:Y:S02]  /*0250*/  IADD3.X R9, PT, PT, ~R5, R7, RZ, P0, !PT ;  /* 0x0000000705097210 */ /* 0x000fe400007fe5ff */
[----:B------:R-:W-:-:S03]  /*0260*/  MOV R7, R16 ;  /* 0x0000001000077202 */ /* 0x000fc60000000f00 */
[----:B------:R0:W-:Y:S01]  /*0270*/  STL.64 [R1], R8 ;  /* 0x0000000801007387 */ /* 0x0001e20000100a00 */
[----:B--2---:R-:W-:Y:S02]  /*0280*/  IMAD.U32 R4, RZ, RZ, UR4 ;  /* 0x00000004ff047e24 */ /* 0x004fe4000f8e00ff */
[----:B0-----:R-:W-:-:S07]  /*0290*/  IMAD.U32 R5, RZ, RZ, UR5 ;  /* 0x00000005ff057e24 */ /* 0x001fce000f8e00ff */
[----:B------:R-:W-:-:S07]  /*02a0*/  LEPC R20, `(.L_x_1) ;  /* 0x000000001014794e */ /* 0x000fce0000000000 */
[----:B-1----:R-:W-:Y:S05]  /*02b0*/  CALL.ABS.NOINC R10 ;  /* 0x000000000a007343 */ /* 0x002fea0003c00000 */
.L_x_1:
[----:B------:R-:W-:Y:S01]  /*02c0*/  CS2R R4, SR_CLOCKLO ;  /* 0x0000000000047805 */ /* 0x000fe20000015000 */
[----:B------:R-:W0:Y:S02]  /*02d0*/  LDC.64 R6, c[0x0][0x380] ;  /* 0x0000e000ff067b82 */ /* 0x000e240000000a00 */
[----:B0-----:R-:W2:Y:S02]  /*02e0*/  LDG.E R7, desc[UR36][R6.64+0x24] ;  /* 0x0000242406077981 */ /* 0x001ea4000c1e1900 */
[----:B--2---:R-:W-:Y:S01]  /*02f0*/  FADD R18, R18, R7 ;  /* 0x0000000712127221 */ /* 0x004fe20000000000 */
[----:B------:R-:W-:-:S06]  /*0300*/  CS2R R6, SR_CLOCKLO ;  /* 0x0000000000067805 */ /* 0x000fcc0000015000 */
[----:B------:R-:W-:Y:S01]  /*0310*/  IADD3 R8, P0, PT, -R4, R6, RZ ;  /* 0x0000000604087210 */ /* 0x000fe20007f1e1ff */
[----:B------:R-:W0:Y:S01]  /*0320*/  LDC.64 R2, c[0x4][R2] ;  /* 0x0100000002027b82 */ /* 0x000e220000000a00 */
[----:B------:R-:W1:Y:S01]  /*0330*/  LDCU.64 UR4, c[0x4][0x8] ;  /* 0x01000100ff0477ac */ /* 0x000e620008000a00 */
[----:B------:R-:W-:Y:S02]  /*0340*/  MOV R6, R17 ;  /* 0x0000001100067202 */ /* 0x000fe40000000f00 */
[----:B------:R-:W-:Y:S02]  /*0350*/  IMAD.X R9, R7, 0x1, ~R5, P0 ;  /* 0x0000000107097824 */ /* 0x000fe400000e0e05 */
[----:B------:R-:W-:-:S03]  /*0360*/  IMAD.MOV.U32 R7, RZ, RZ, R16 ;  /* 0x000000ffff077224 */ /* 0x000fc600078e0010 */
[----:B------:R2:W-:Y:S01]  /*0370*/  STL.64 [R1], R8 ;  /* 0x0000000801007387 */ /* 0x0005e20000100a00 */
[----:B-1----:R-:W-:Y:S02]  /*0380*/  IMAD.U32 R4, RZ, RZ, UR4 ;  /* 0x00000004ff047e24 */ /* 0x002fe4000f8e00ff */
[----:B--2---:R-:W-:-:S07]  /*0390*/  IMAD.U32 R5, RZ, RZ, UR5 ;  /* 0x00000005ff057e24 */ /* 0x004fce000f8e00ff */
[----:B------:R-:W-:-:S07]  /*03a0*/  LEPC R20, `(.L_x_2) ;  /* 0x000000001014794e */ /* 0x000fce0000000000 */
[----:B0-----:R-:W-:Y:S05]  /*03b0*/  CALL.ABS.NOINC R2 ;  /* 0x0000000002007343 */ /* 0x001fea0003c00000 */
.L_x_2:
[----:B------:R-:W0:Y:S02]  /*03c0*/  LDC.64 R2, c[0x0][0x390] ;  /* 0x0000e400ff027b82 */ /* 0x000e240000000a00 */
[----:B0-----:R-:W-:Y:S01]  /*03d0*/  STG.E desc[UR36][R2.64], R18 ;  /* 0x0000001202007986 */ /* 0x001fe2000c101924 */
[----:B------:R-:W-:Y:S05]  /*03e0*/  EXIT ;  /* 0x000000000000794d */ /* 0x000fea0003800000 */
.L_x_3:
[----:B------:R-:W-:-:S00]  /*03f0*/  BRA `(.L_x_3) ;  /* 0xfffffffc00fc7947 */ /* 0x000fc0000383ffff */
[----:B------:R-:W-:-:S00]  /*0400*/  NOP ;  /* 0x0000000000007918 */ /* 0x000fc00000000000 */
[----:B------:R-:W-:-:S00]  /*0410*/  NOP ;  /* 0x0000000000007918 */ /* 0x000fc00000000000 */
[----:B------:R-:W-:-:S00]  /*0420*/  NOP ;  /* 0x0000000000007918 */ /* 0x000fc00000000000 */
[----:B------:R-:W-:-:S00]  /*0430*/  NOP ;  /* 0x0000000000007918 */ /* 0x000fc00000000000 */
[----:B------:R-:W-:-:S00]  /*0440*/  NOP ;  /* 0x0000000000007918 */ /* 0x000fc00000000000 */
[----:B------:R-:W-:-:S00]  /*0450*/  NOP ;  /* 0x0000000000007918 */ /* 0x000fc00000000000 */
[----:B------:R-:W-:-:S00]  /*0460*/  NOP ;  /* 0x0000000000007918 */ /* 0x000fc00000000000 */
[----:B------:R-:W-:-:S00]  /*0470*/  NOP ;  /* 0x0000000000007918 */ /* 0x000fc00000000000 */
.L_x_24:


//--------------------- .text._Z4mb12PfS_S_i      --------------------------
	.section	.text._Z4mb12PfS_S_i,"ax",@progbits
	.align	128
        .global         _Z4mb12PfS_S_i
        .type           _Z4mb12PfS_S_i,@function
        .size           _Z4mb12PfS_S_i,(.L_x_25 - _Z4mb12PfS_S_i)
        .other          _Z4mb12PfS_S_i,@"STO_CUDA_ENTRY STV_DEFAULT"
_Z4mb12PfS_S_i:
.text._Z4mb12PfS_S_i:
[----:B------:R-:W-:Y:S01]  /*0000*/  LDC R1, c[0x0][0x37c] ;  /* 0x0000df00ff017b82 */ /* 0x000fe20000000800 */
[----:B------:R-:W0:Y:S01]  /*0010*/  S2R R0, SR_TID.X ;  /* 0x0000000000007919 */ /* 0x000e220000002100 */
[----:B------:R-:W1:Y:S01]  /*0020*/  LDCU.64 UR6, c[0x0][0x358] ;  /* 0x00006b00ff0677ac */ /* 0x000e620008000a00 */
[----:B------:R-:W-:Y:S01]  /*0030*/  BSSY.RECONVERGENT B0, `(.L_x_4) ;  /* 0x0000051000007945 */ /* 0x000fe20003800200 */
[----:B------:R-:W-:Y:S01]  /*0040*/  IMAD.MOV.U32 R5, RZ, RZ, RZ ;  /* 0x000000ffff057224 */ /* 0x000fe200078e00ff */
[----:B0-----:R-:W-:-:S13]  /*0050*/  ISETP.NE.AND P0, PT, R0, RZ, PT ;  /* 0x000000ff0000720c */ /* 0x001fda0003f05270 */
[----:B-1----:R-:W-:Y:S05]  /*0060*/  @P0 BRA `(.L_x_5) ;  /* 0x0000000400340947 */ /* 0x002fea0003800000 */
[----:B------:R-:W0:Y:S01]  /*0070*/  LDCU.64 UR4, c[0x0][0x380] ;  /* 0x00007000ff0477ac */ /* 0x000e220008000a00 */
[----:B------:R-:W-:Y:S01]  /*0080*/  HFMA2 R14, -RZ, RZ, 0, 0 ;  /* 0x00000000ff0e7431 */ /* 0x000fe200000001ff */
[----:B0-----:R-:W-:-:S04]  /*0090*/  UIADD3 UR4, UP0, UPT, UR4, 0x20, URZ ;  /* 0x0000002004047890 */ /* 0x001fc8000ff1e0ff */
[----:B------:R-:W-:Y:S02]  /*00a0*/  UIADD3.X UR5, UPT, UPT, URZ, UR5, URZ, UP0, !UPT ;  /* 0x00000005ff057290 */ /* 0x000fe400087fe4ff */
[----:B------:R-:W-:Y:S01]  /*00b0*/  IMAD.U32 R2, RZ, RZ, UR4 ;  /* 0x00000004ff027e24 */ /* 0x000fe2000f8e00ff */
[----:B------:R-:W-:-:S03]  /*00c0*/  UMOV UR4, URZ ;  /* 0x000000ff00047c82 */ /* 0x000fc60008000000 */
[----:B------:R-:W-:-:S07]  /*00d0*/  MOV R3, UR5 ;  /* 0x0000000500037c02 */ /* 0x000fce0008000f00 */
.L_x_6:
[----:B------:R-:W2:Y:S04]  /*00e0*/  LDG.E R15, desc[UR6][R2.64+-0x20] ;  /* 0xffffe006020f7981 */ /* 0x000ea8000c1e1900 */
[----:B------:R-:W3:Y:S04]  /*00f0*/  LDG.E R16, desc[UR6][R2.64+-0x1c] ;  /* 0xffffe40602107981 */ /* 0x000ee8000c1e1900 */
[----:B------:R-:W4:Y:S04]  /*0100*/  LDG.E R19, desc[UR6][R2.64+-0x18] ;  /* 0xffffe80602137981 */ /* 0x000f28000c1e1900 */
[----:B------:R-:W5:Y:S04]  /*0110*/  LDG.E R13, desc[UR6][R2.64+-0x14] ;  /* 0xffffec06020d7981 */ /* 0x000f68000c1e1900 */
[----:B------:R-:W5:Y:S04]  /*0120*/  LDG.E R12, desc[UR6][R2.64+-0x10] ;  /* 0xfffff006020c7981 */ /* 0x000f68000c1e1900 */
[----:B------:R-:W5:Y:S04]  /*0130*/  LDG.E R11, desc[UR6][R2.64+-0xc] ;  /* 0xfffff406020b7981 */ /* 0x000f68000c1e1900 */
[----:B------:R-:W5:Y:S04]  /*0140*/  LDG.E R10, desc[UR6][R2.64+-0x8] ;  /* 0xfffff806020a7981 */ /* 0x000f68000c1e1900 */
[----:B------:R-:W5:Y:S04]  /*0150*/  LDG.E R9, desc[UR6][R2.64+-0x4] ;  /* 0xfffffc0602097981 */ /* 0x000f68000c1e1900 */
[----:B------:R-:W5:Y:S04]  /*0160*/  LDG.E R8, desc[UR6][R2.64] ;  /* 0x0000000602087981 */ /* 0x000f68000c1e1900 */
[----:B0-----:R-:W5:Y:S04]  /*0170*/  LDG.E R7, desc[UR6][R2.64+0x4] ;  /* 0x0000040602077981 */ /* 0x001f68000c1e1900 */
[----:B------:R-:W5:Y:S04]  /*0180*/  LDG.E R6, desc[UR6][R2.64+0x8] ;  /* 0x0000080602067981 */ /* 0x000f68000c1e1900 */
[----:B------:R-:W5:Y:S01]  /*0190*/  LDG.E R5, desc[UR6][R2.64+0xc] ;  /* 0x00000c0602057981 */ /* 0x000f62000c1e1900 */
[----:B-1----:R-:W-:-:S03]  /*01a0*/  I2FP.F32.S32 R14, R14 ;  /* 0x0000000e000e7245 */ /* 0x002fc60000201400 */
[----:B------:R-:W5:Y:S02]  /*01b0*/  LDG.E R4, desc[UR6][R2.64+0x10] ;  /* 0x0000100602047981 */ /* 0x000f64000c1e1900 */
[----:B--2---:R-:W-:Y:S02]  /*01c0*/  FADD R17, R15, R14 ;  /* 0x0000000e0f117221 */ /* 0x004fe40000000000 */
[----:B------:R-:W2:Y:S04]  /*01d0*/  LDG.E R14, desc[UR6][R2.64+0x14] ;  /* 0x00001406020e7981 */ /* 0x000ea8000c1e1900 */
[----:B------:R-:W0:Y:S02]  /*01e0*/  F2I.TRUNC.NTZ R17, R17 ;  /* 0x0000001100117305 */ /* 0x000e24000020f100 */
[----:B0-----:R-:W-:-:S05]  /*01f0*/  I2FP.F32.S32 R15, R17 ;  /* 0x00000011000f7245 */ /* 0x001fca0000201400 */
[----:B---3--:R-:W-:Y:S02]  /*0200*/  FADD R18, R16, R15 ;  /* 0x0000000f10127221 */ /* 0x008fe40000000000 */
[----:B------:R-:W3:Y:S04]  /*0210*/  LDG.E R15, desc[UR6][R2.64+0x18] ;  /* 0x00001806020f7981 */ /* 0x000ee8000c1e1900 */
[----:B------:R-:W0:Y:S02]  /*0220*/  F2I.TRUNC.NTZ R18, R18 ;  /* 0x0000001200127305 */ /* 0x000e24000020f100 */
[----:B0-----:R-:W-:-:S05]  /*0230*/  I2FP.F32.S32 R16, R18 ;  /* 0x0000001200107245 */ /* 0x001fca0000201400 */
[----:B----4-:R-:W-:Y:S02]  /*0240*/  FADD R19, R19, R16 ;  /* 0x0000001013137221 */ /* 0x010fe40000000000 */
[----:B------:R-:W4:Y:S04]  /*0250*/  LDG.E R16, desc[UR6][R2.64+0x1c] ;  /* 0x00001c0602107981 */ /* 0x000f28000c1e1900 */
[----:B------:R-:W0:Y:S02]  /*0260*/  F2I.TRUNC.NTZ R19, R19 ;  /* 0x0000001300137305 */ /* 0x000e24000020f100 */
[----:B0-----:R-:W-:-:S05]  /*0270*/  I2FP.F32.S32 R20, R19 ;  /* 0x0000001300147245 */ /* 0x001fca0000201400 */
[----:B-----5:R-:W-:-:S06]  /*0280*/  FADD R13, R13, R20 ;  /* 0x000000140d0d7221 */ /* 0x020fcc0000000000 */
[----:B------:R-:W0:Y:S02]  /*0290*/  F2I.TRUNC.NTZ R13, R13 ;  /* 0x0000000d000d7305 */ /* 0x000e24000020f100 */
[----:B0-----:R-:W-:-:S05]  /*02a0*/  I2FP.F32.S32 R17, R13 ;  /* 0x0000000d00117245 */ /* 0x001fca0000201400 */
[----:B------:R-:W-:-:S06]  /*02b0*/  FADD R12, R12, R17 ;  /* 0x000000110c0c7221 */ /* 0x000fcc0000000000 */
        /* <DEDUP_REMOVED lines=26> */
[----:B--2---:R-:W-:-:S06]  /*0460*/  FADD R9, R14, R9 ;  /* 0x000000090e097221 */ /* 0x004fcc0000000000 */
[----:B------:R-:W0:Y:S02]  /*0470*/  F2I.TRUNC.NTZ R9, R9 ;  /* 0x0000000900097305 */ /* 0x000e24000020f100 */
[----:B0-----:R-:W-:-:S05]  /*0480*/  I2FP.F32.S32 R8, R9 ;  /* 0x0000000900087245 */ /* 0x001fca0000201400 */
[----:B---3--:R-:W-:-:S06]  /*0490*/  FADD R8, R15, R8 ;  /* 0x000000080f087221 */ /* 0x008fcc0000000000 */
[----:B------:R-:W0:Y:S01]  /*04a0*/  F2I.TRUNC.NTZ R8, R8 ;  /* 0x0000000800087305 */ /* 0x000e22000020f100 */
[----:B------:R-:W-:-:S04]  /*04b0*/  UIADD3 UR4, UPT, UPT, UR4, 0x10, URZ ;  /* 0x0000001004047890 */ /* 0x000fc8000fffe0ff */
[----:B------:R-:W-:Y:S01]  /*04c0*/  UISETP.NE.AND UP0, UPT, UR4, 0x400, UPT ;  /* 0x000004000400788c */ /* 0x000fe2000bf05270 */
[----:B0-----:R-:W-:-:S05]  /*04d0*/  I2FP.F32.S32 R7, R8 ;  /* 0x0000000800077245 */ /* 0x001fca0000201400 */
[----:B----4-:R-:W-:-:S04]  /*04e0*/  FADD R7, R16, R7 ;  /* 0x0000000710077221 */ /* 0x010fc80000000000 */
[----:B------:R0:W1:Y:S01]  /*04f0*/  F2I.TRUNC.NTZ R14, R7 ;  /* 0x00000007000e7305 */ /* 0x000062000020f100 */
[----:B------:R-:W-:-:S05]  /*0500*/  IADD3 R2, P0, PT, R2, 0x40, RZ ;  /* 0x0000004002027810 */ /* 0x000fca0007f1e0ff */
[----:B------:R-:W-:Y:S01]  /*0510*/  IMAD.X R3, RZ, RZ, R3, P0 ;  /* 0x000000ffff037224 */ /* 0x000fe200000e0603 */
[----:B------:R-:W-:Y:S07]  /*0520*/  BRA.U UP0, `(.L_x_6) ;  /* 0xfffffff900ec7547 */ /* 0x000fee000b83ffff */
[----:B-1----:R-:W-:-:S07]  /*0530*/  I2FP.F32.S32 R5, R14 ;  /* 0x0000000e00057245 */ /* 0x002fce0000201400 */
.L_x_5:
[----:B------:R-:W-:Y:S05]  /*0540*/  BSYNC.RECONVERGENT B0 ;  /* 0x0000000000007941 */ /* 0x000fea0003800200 */
.L_x_4:
[----:B------:R-:W1:Y:S08]  /*0550*/  S2UR UR4, SR_CTAID.X ;  /* 0x00000000000479c3 */ /* 0x000e700000002500 */
[----:B0-----:R-:W1:Y:S08]  /*0560*/  LDC R7, c[0x0][0x360] ;  /* 0x0000d800ff077b82 */ /* 0x001e700000000800 */
[----:B------:R-:W0:Y:S01]  /*0570*/  LDC.64 R2, c[0x0][0x390] ;  /* 0x0000e400ff027b82 */ /* 0x000e220000000a00 */
[----:B-1----:R-:W-:-:S04]  /*0580*/  IMAD R7, R7, UR4, R0 ;  /* 0x0000000407077c24 */ /* 0x002fc8000f8e0200 */
[----:B0-----:R-:W-:-:S05]  /*0590*/  IMAD.WIDE R2, R7, 0x4, R2 ;  /* 0x0000000407027825 */ /* 0x001fca00078e0202 */
[----:B------:R-:W-:Y:S01]  /*05a0*/  STG.E desc[UR6][R2.64], R5 ;  /* 0x0000000502007986 */ /* 0x000fe2000c101906 */
[----:B------:R-:W-:Y:S05]  /*05b0*/  EXIT ;  /* 0x000000000000794d */ /* 0x000fea0003800000 */
.L_x_7:
        /* <DEDUP_REMOVED lines=12> */
.L_x_25:


//--------------------- .text._Z3mb1PfS_S_i       --------------------------
	.section	.text._Z3mb1PfS_S_i,"ax",@progbits
	.align	128
        .global         _Z3mb1PfS_S_i
        .type           _Z3mb1PfS_S_i,@function
        .size           _Z3mb1PfS_S_i,(.L_x_26 - _Z3mb1PfS_S_i)
        .other          _Z3mb1PfS_S_i,@"STO_CUDA_ENTRY STV_DEFAULT"
_Z3mb1PfS_S_i:
.text._Z3mb1PfS_S_i:
        /* <DEDUP_REMOVED lines=14> */
.L_x_10:
        /* <DEDUP_REMOVED lines=70> */
.L_x_9:
[----:B------:R-:W-:Y:S05]  /*0540*/  BSYNC.RECONVERGENT B0 ;  /* 0x0000000000007941 */ /* 0x000fea0003800200 */
.L_x_8:
[----:B------:R-:W1:Y:S08]  /*0550*/  S2UR UR4, SR_CTAID.X ;  /* 0x00000000000479c3 */ /* 0x000e700000002500 */
[----:B0-----:R-:W1:Y:S08]  /*0560*/  LDC R7, c[0x0][0x360] ;  /* 0x0000d800ff077b82 */ /* 0x001e700000000800 */
[----:B------:R-:W0:Y:S01]  /*0570*/  LDC.64 R2, c[0x0][0x390] ;  /* 0x0000e400ff027b82 */ /* 0x000e220000000a00 */
[----:B-1----:R-:W-:-:S04]  /*0580*/  IMAD R7, R7, UR4, R0 ;  /* 0x0000000407077c24 */ /* 0x002fc8000f8e0200 */
[----:B0-----:R-:W-:-:S05]  /*0590*/  IMAD.WIDE R2, R7, 0x4, R2 ;  /* 0x0000000407027825 */ /* 0x001fca00078e0202 */
[----:B------:R-:W-:Y:S01]  /*05a0*/  STG.E desc[UR6][R2.64], R5 ;  /* 0x0000000502007986 */ /* 0x000fe2000c101906 */
[----:B------:R-:W-:Y:S05]  /*05b0*/  EXIT ;  /* 0x000000000000794d */ /* 0x000fea0003800000 */
.L_x_11:
        /* <DEDUP_REMOVED lines=12> */
.L_x_26:


//--------------------- .text._Z4Add2PfS_S_i      --------------------------
	.section	.text._Z4Add2PfS_S_i,"ax",@progbits
	.align	128
        .global         _Z4Add2PfS_S_i
        .type           _Z4Add2PfS_S_i,@function
        .size           _Z4Add2PfS_S_i,(.L_x_27 - _Z4Add2PfS_S_i)
        .other          _Z4Add2PfS_S_i,@"STO_CUDA_ENTRY STV_DEFAULT"
_Z4Add2PfS_S_i:
.text._Z4Add2PfS_S_i:
[----:B------:R-:W-:Y:S01]  /*0000*/  LDC R1, c[0x0][0x37c] ;  /* 0x0000df00ff017b82 */ /* 0x000fe20000000800 */
[----:B------:R-:W0:Y:S07]  /*0010*/  S2R R7, SR_CTAID.X ;  /* 0x0000000000077919 */ /* 0x000e2e0000002500 */
[----:B------:R-:W1:Y:S01]  /*0020*/  LDC.64 R2, c[0x0][0x380] ;  /* 0x0000e000ff027b82 */ /* 0x000e620000000a00 */
[----:B------:R-:W0:Y:S01]  /*0030*/  LDCU UR6, c[0x0][0x360] ;  /* 0x00006c00ff0677ac */ /* 0x000e220008000800 */
[----:B------:R-:W0:Y:S01]  /*0040*/  S2R R0, SR_TID.X ;  /* 0x0000000000007919 */ /* 0x000e220000002100 */
[----:B------:R-:W2:Y:S05]  /*0050*/  LDCU.64 UR4, c[0x0][0x358] ;  /* 0x00006b00ff0477ac */ /* 0x000eaa0008000a00 */
[----:B------:R-:W3:Y:S01]  /*0060*/  LDC.64 R4, c[0x0][0x390] ;  /* 0x0000e400ff047b82 */ /* 0x000ee20000000a00 */
[----:B0-----:R-:W-:-:S04]  /*0070*/  IMAD R7, R7, UR6, R0 ;  /* 0x0000000607077c24 */ /* 0x001fc8000f8e0200 */
[----:B-1----:R-:W-:-:S06]  /*0080*/  IMAD.WIDE R2, R7, 0x4, R2 ;  /* 0x0000000407027825 */ /* 0x002fcc00078e0202 */
[----:B--2---:R-:W2:Y:S01]  /*0090*/  LDG.E R3, desc[UR4][R2.64] ;  /* 0x0000000402037981 */ /* 0x004ea2000c1e1900 */
[----:B---3--:R-:W-:-:S05]  /*00a0*/  IMAD.WIDE R4, R7, 0x4, R4 ;  /* 0x0000000407047825 */ /* 0x008fca00078e0204 */
[----:B--2---:R-:W-:Y:S01]  /*00b0*/  STG.E desc[UR4][R4.64], R3 ;  /* 0x0000000304007986 */ /* 0x004fe2000c101904 */
[----:B------:R-:W-:Y:S05]  /*00c0*/  EXIT ;  /* 0x000000000000794d */ /* 0x000fea0003800000 */
.L_x_12:
        /* <DEDUP_REMOVED lines=11> */
.L_x_27:


//--------------------- .text._Z7VecAdd2PfS_S_i   --------------------------
	.section	.text._Z7VecAdd2PfS_S_i,"ax",@progbits
	.align	128
        .global         _Z7VecAdd2PfS_S_i
        .type           _Z7VecAdd2PfS_S_i,@function
        .size           _Z7VecAdd2PfS_S_i,(.L_x_28 - _Z7VecAdd2PfS_S_i)
        .other          _Z7VecAdd2PfS_S_i,@"STO_CUDA_ENTRY STV_DEFAULT"
_Z7VecAdd2PfS_S_i:
.text._Z7VecAdd2PfS_S_i:
[----:B------:R-:W-:Y:S01]  /*0000*/  LDC R1, c[0x0][0x37c] ;  /* 0x0000df00ff017b82 */ /* 0x000fe20000000800 */
[----:B------:R-:W0:Y:S07]  /*0010*/  S2R R9, SR_CTAID.X ;  /* 0x0000000000097919 */ /* 0x000e2e0000002500 */
[----:B------:R-:W1:Y:S01]  /*0020*/  LDC.64 R2, c[0x0][0x380] ;  /* 0x0000e000ff027b82 */ /* 0x000e620000000a00 */
[----:B------:R-:W0:Y:S01]  /*0030*/  LDCU UR6, c[0x0][0x360] ;  /* 0x00006c00ff0677ac */ /* 0x000e220008000800 */
[----:B------:R-:W0:Y:S01]  /*0040*/  S2R R0, SR_TID.X ;  /* 0x0000000000007919 */ /* 0x000e220000002100 */
[----:B------:R-:W2:Y:S05]  /*0050*/  LDCU.64 UR4, c[0x0][0x358] ;  /* 0x00006b00ff0477ac */ /* 0x000eaa0008000a00 */
[----:B------:R-:W3:Y:S08]  /*0060*/  LDC.64 R4, c[0x0][0x388] ;  /* 0x0000e200ff047b82 */ /* 0x000ef00000000a00 */
[----:B------:R-:W4:Y:S01]  /*0070*/  LDC.64 R6, c[0x0][0x390] ;  /* 0x0000e400ff067b82 */ /* 0x000f220000000a00 */
[----:B0-----:R-:W-:-:S04]  /*0080*/  IMAD R9, R9, UR6, R0 ;  /* 0x0000000609097c24 */ /* 0x001fc8000f8e0200 */
[----:B-1----:R-:W-:-:S04]  /*0090*/  IMAD.WIDE R2, R9, 0x4, R2 ;  /* 0x0000000409027825 */ /* 0x002fc800078e0202 */
[C---:B---3--:R-:W-:Y:S02]  /*00a0*/  IMAD.WIDE R4, R9.reuse, 0x4, R4 ;  /* 0x0000000409047825 */ /* 0x048fe400078e0204 */
[----:B--2---:R-:W2:Y:S04]  /*00b0*/  LDG.E R2, desc[UR4][R2.64] ;  /* 0x0000000402027981 */ /* 0x004ea8000c1e1900 */
[----:B------:R-:W2:Y:S01]  /*00c0*/  LDG.E R5, desc[UR4][R4.64] ;  /* 0x0000000404057981 */ /* 0x000ea2000c1e1900 */
[----:B----4-:R-:W-:-:S04]  /*00d0*/  IMAD.WIDE R6, R9, 0x4, R6 ;  /* 0x0000000409067825 */ /* 0x010fc800078e0206 */
[----:B--2---:R-:W-:-:S05]  /*00e0*/  FADD R9, R2, R5 ;  /* 0x0000000502097221 */ /* 0x004fca0000000000 */
[----:B------:R-:W-:Y:S01]  /*00f0*/  STG.E desc[UR4][R6.64], R9 ;  /* 0x0000000906007986 */ /* 0x000fe2000c101904 */
[----:B------:R-:W-:Y:S05]  /*0100*/  EXIT ;  /* 0x000000000000794d */ /* 0x000fea0003800000 */
.L_x_13:
        /* <DEDUP_REMOVED lines=15> */
.L_x_28:


//--------------------- .text._Z6VecAddPfS_S_i    --------------------------
	.section	.text._Z6VecAddPfS_S_i,"ax",@progbits
	.align	128
        .global         _Z6VecAddPfS_S_i
        .type           _Z6VecAddPfS_S_i,@function
        .size           _Z6VecAddPfS_S_i,(.L_x_29 - _Z6VecAddPfS_S_i)
        .other          _Z6VecAddPfS_S_i,@"STO_CUDA_ENTRY STV_DEFAULT"
_Z6VecAddPfS_S_i:
.text._Z6VecAddPfS_S_i:
        /* <DEDUP_REMOVED lines=17> */
.L_x_14:
        /* <DEDUP_REMOVED lines=15> */
.L_x_29:


//--------------------- .text._Z6VecAddPKfS0_Pfi  --------------------------
	.section	.text._Z6VecAddPKfS0_Pfi,"ax",@progbits
	.align	128
        .global         _Z6VecAddPKfS0_Pfi
        .type           _Z6VecAddPKfS0_Pfi,@function
        .size           _Z6VecAddPKfS0_Pfi,(.L_x_30 - _Z6VecAddPKfS0_Pfi)
        .other          _Z6VecAddPKfS0_Pfi,@"STO_CUDA_ENTRY STV_DEFAULT"
_Z6VecAddPKfS0_Pfi:
.text._Z6VecAddPKfS0_Pfi:
        /* <DEDUP_REMOVED lines=17> */
.L_x_15:
        /* <DEDUP_REMOVED lines=15> */
.L_x_30:


//--------------------- .text._Z15locality_sectorPKfS0_Pfi --------------------------
	.section	.text._Z15locality_sectorPKfS0_Pfi,"ax",@progbits
	.align	128
        .global         _Z15locality_sectorPKfS0_Pfi
        .type           _Z15locality_sectorPKfS0_Pfi,@function
        .size           _Z15locality_sectorPKfS0_Pfi,(.L_x_31 - _Z15locality_sectorPKfS0_Pfi)
        .other          _Z15locality_sectorPKfS0_Pfi,@"STO_CUDA_ENTRY STV_DEFAULT"
_Z15locality_sectorPKfS0_Pfi:
.text._Z15locality_sectorPKfS0_Pfi:
[----:B------:R-:W-:Y:S01]  /*0000*/  LDC R1, c[0x0][0x37c] ;  /* 0x0000df00ff017b82 */ /* 0x000fe20000000800 */
[----:B------:R-:W0:Y:S01]  /*0010*/  S2R R0, SR_CTAID.X ;  /* 0x0000000000007919 */ /* 0x000e220000002500 */
[----:B------:R-:W0:Y:S06]  /*0020*/  LDCU UR6, c[0x0][0x360] ;  /* 0x00006c00ff0677ac */ /* 0x000e2c0008000800 */
[----:B------:R-:W1:Y:S01]  /*0030*/  LDC.64 R2, c[0x0][0x380] ;  /* 0x0000e000ff027b82 */ /* 0x000e620000000a00 */
[----:B------:R-:W0:Y:S01]  /*0040*/  S2R R5, SR_TID.X ;  /* 0x0000000000057919 */ /* 0x000e220000002100 */
[----:B------:R-:W2:Y:S01]  /*0050*/  LDCU.64 UR4, c[0x0][0x358] ;  /* 0x00006b00ff0477ac */ /* 0x000ea20008000a00 */
[----:B0-----:R-:W-:-:S05]  /*0060*/  IMAD R0, R0, UR6, R5 ;  /* 0x0000000600007c24 */ /* 0x001fca000f8e0205 */
[----:B------:R-:W-:-:S05]  /*0070*/  SHF.L.U32 R5, R0, 0x4, RZ ;  /* 0x0000000400057819 */ /* 0x000fca00000006ff */
[----:B-1----:R-:W-:-:S05]  /*0080*/  IMAD.WIDE R2, R5, 0x4, R2 ;  /* 0x0000000405027825 */ /* 0x002fca00078e0202 */
[----:B--2---:R-:W2:Y:S04]  /*0090*/  LDG.E R13, desc[UR4][R2.64] ;  /* 0x00000004020d7981 */ /* 0x004ea8000c1e1900 */
        /* <DEDUP_REMOVED lines=11> */
[----:B------:R-:W5:Y:S01]  /*0150*/  LDG.E R4, desc[UR4][R2.64+0x30] ;  /* 0x0000300402047981 */ /* 0x000f62000c1e1900 */
[----:B--2---:R-:W-:-:S03]  /*0160*/  FADD R16, RZ, R13 ;  /* 0x0000000dff107221 */ /* 0x004fc60000000000 */
[----:B------:R-:W2:Y:S03]  /*0170*/  LDG.E R13, desc[UR4][R2.64+0x34] ;  /* 0x00003404020d7981 */ /* 0x000ea6000c1e1900 */
[----:B------:R-:W0:Y:S02]  /*0180*/  F2I.TRUNC.NTZ R16, R16 ;  /* 0x0000001000107305 */ /* 0x000e24000020f100 */
[----:B0-----:R-:W-:-:S05]  /*0190*/  I2FP.F32.S32 R15, R16 ;  /* 0x00000010000f7245 */ /* 0x001fca0000201400 */
[----:B---3--:R-:W-:Y:S02]  /*01a0*/  FADD R17, R14, R15 ;  /* 0x0000000f0e117221 */ /* 0x008fe40000000000 */
[----:B------:R-:W3:Y:S04]  /*01b0*/  LDG.E R14, desc[UR4][R2.64+0x38] ;  /* 0x00003804020e7981 */ /* 0x000ee8000c1e1900 */
[----:B------:R-:W0:Y:S02]  /*01c0*/  F2I.TRUNC.NTZ R17, R17 ;  /* 0x0000001100117305 */ /* 0x000e24000020f100 */
[----:B0-----:R-:W-:-:S05]  /*01d0*/  I2FP.F32.S32 R15, R17 ;  /* 0x00000011000f7245 */ /* 0x001fca0000201400 */
[----:B----4-:R-:W-:Y:S02]  /*01e0*/  FADD R18, R18, R15 ;  /* 0x0000000f12127221 */ /* 0x010fe40000000000 */
[----:B------:R0:W4:Y:S04]  /*01f0*/  LDG.E R15, desc[UR4][R2.64+0x3c] ;  /* 0x00003c04020f7981 */ /* 0x000128000c1e1900 */
[----:B------:R-:W1:Y:S02]  /*0200*/  F2I.TRUNC.NTZ R18, R18 ;  /* 0x0000001200127305 */ /* 0x000e64000020f100 */
[----:B-1----:R-:W-:-:S05]  /*0210*/  I2FP.F32.S32 R20, R18 ;  /* 0x0000001200147245 */ /* 0x002fca0000201400 */
[----:B-----5:R-:W-:-:S06]  /*0220*/  FADD R19, R19, R20 ;  /* 0x0000001413137221 */ /* 0x020fcc0000000000 */
[----:B------:R-:W1:Y:S02]  /*0230*/  F2I.TRUNC.NTZ R19, R19 ;  /* 0x0000001300137305 */ /* 0x000e64000020f100 */
[----:B-1----:R-:W-:-:S05]  /*0240*/  I2FP.F32.S32 R21, R19 ;  /* 0x0000001300157245 */ /* 0x002fca0000201400 */
[----:B------:R-:W-:-:S06]  /*0250*/  FADD R12, R12, R21 ;  /* 0x000000150c0c7221 */ /* 0x000fcc0000000000 */
[----:B------:R-:W1:Y:S02]  /*0260*/  F2I.TRUNC.NTZ R12, R12 ;  /* 0x0000000c000c7305 */ /* 0x000e64000020f100 */
[----:B-1----:R-:W-:-:S05]  /*0270*/  I2FP.F32.S32 R16, R12 ;  /* 0x0000000c00107245 */ /* 0x002fca0000201400 */
[----:B------:R-:W-:-:S06]  /*0280*/  FADD R11, R11, R16 ;  /* 0x000000100b0b7221 */ /* 0x000fcc0000000000 */
[----:B------:R-:W1:Y:S02]  /*0290*/  F2I.TRUNC.NTZ R11, R11 ;  /* 0x0000000b000b7305 */ /* 0x000e64000020f100 */
[----:B-1----:R-:W-:-:S05]  /*02a0*/  I2FP.F32.S32 R17, R11 ;  /* 0x0000000b00117245 */ /* 0x002fca0000201400 */
        /* <DEDUP_REMOVED lines=24> */
[----:B---3--:R-:W-:Y:S02]  /*0430*/  FADD R14, R14, R3 ;  /* 0x000000030e0e7221 */ /* 0x008fe40000000000 */
[----:B------:R-:W0:Y:S04]  /*0440*/  LDC.64 R2, c[0x0][0x390] ;  /* 0x0000e400ff027b82 */ /* 0x000e280000000a00 */
[----:B------:R-:W1:Y:S02]  /*0450*/  F2I.TRUNC.NTZ R14, R14 ;  /* 0x0000000e000e7305 */ /* 0x000e64000020f100 */
[----:B-1----:R-:W-:-:S05]  /*0460*/  I2FP.F32.S32 R6, R14 ;  /* 0x0000000e00067245 */ /* 0x002fca0000201400 */
[----:B----4-:R-:W-:-:S06]  /*0470*/  FADD R6, R15, R6 ;  /* 0x000000060f067221 */ /* 0x010fcc0000000000 */
[----:B------:R-:W1:Y:S01]  /*0480*/  F2I.TRUNC.NTZ R6, R6 ;  /* 0x0000000600067305 */ /* 0x000e62000020f100 */
[----:B0-----:R-:W-:Y:S01]  /*0490*/  IMAD.WIDE R2, R0, 0x4, R2 ;  /* 0x0000000400027825 */ /* 0x001fe200078e0202 */
[----:B-1----:R-:W-:-:S05]  /*04a0*/  I2FP.F32.S32 R5, R6 ;  /* 0x0000000600057245 */ /* 0x002fca0000201400 */
[----:B------:R-:W-:Y:S01]  /*04b0*/  STG.E desc[UR4][R2.64], R5 ;  /* 0x0000000502007986 */ /* 0x000fe2000c101904 */
[----:B------:R-:W-:Y:S05]  /*04c0*/  EXIT ;  /* 0x000000000000794d */ /* 0x000fea0003800000 */
.L_x_16:
        /* <DEDUP_REMOVED lines=11> */
.L_x_31:


//--------------------- .text._Z22locality_samecachelinePKfS0_Pfi --------------------------
	.section	.text._Z22locality_samecachelinePKfS0_Pfi,"ax",@progbits
	.align	128
        .global         _Z22locality_samecachelinePKfS0_Pfi
        .type           _Z22locality_samecachelinePKfS0_Pfi,@function
        .size           _Z22locality_samecachelinePKfS0_Pfi,(.L_x_32 - _Z22locality_samecachelinePKfS0_Pfi)
        .other          _Z22locality_samecachelinePKfS0_Pfi,@"STO_CUDA_ENTRY STV_DEFAULT"
_Z22locality_samecachelinePKfS0_Pfi:
.text._Z22locality_samecachelinePKfS0_Pfi:
[----:B------:R-:W-:Y:S08]  /*0000*/  LDC R1, c[0x0][0x37c] ;  /* 0x0000df00ff017b82 */ /* 0x000ff00000000800 */
[----:B------:R-:W0:Y:S01]  /*0010*/  LDC.64 R2, c[0x0][0x380] ;  /* 0x0000e000ff027b82 */ /* 0x000e220000000a00 */
[----:B------:R-:W0:Y:S02]  /*0020*/  LDCU.64 UR4, c[0x0][0x358] ;  /* 0x00006b00ff0477ac */ /* 0x000e240008000a00 */
[----:B0-----:R-:W2:Y:S04]  /*0030*/  LDG.E R5, desc[UR4][R2.64] ;  /* 0x0000000402057981 */ /* 0x001ea8000c1e1900 */
        /* <DEDUP_REMOVED lines=15> */
[----:B0-----:R-:W-:Y:S02]  /*0130*/  I2FP.F32.S32 R13, R15 ;  /* 0x0000000f000d7245 */ /* 0x001fe40000201400 */
[----:B------:R-:W2:Y:S03]  /*0140*/  LDG.E R15, desc[UR4][R2.64+0x40] ;  /* 0x00004004020f7981 */ /* 0x000ea6000c1e1900 */
[----:B---3--:R-:W-:-:S02]  /*0150*/  FADD R16, R8, R13 ;  /* 0x0000000d08107221 */ /* 0x008fc40000000000 */
[----:B------:R-:W3:Y:S04]  /*0160*/  LDG.E R8, desc[UR4][R2.64+0x38] ;  /* 0x0000380402087981 */ /* 0x000ee8000c1e1900 */
[----:B------:R-:W0:Y:S01]  /*0170*/  F2I.TRUNC.NTZ R16, R16 ;  /* 0x0000001000107305 */ /* 0x000e22000020f100 */
[----:B------:R-:W3:Y:S01]  /*0180*/  LDG.E R13, desc[UR4][R2.64+0x3c] ;  /* 0x00003c04020d7981 */ /* 0x000ee2000c1e1900 */
[----:B0-----:R-:W-:-:S05]  /*0190*/  I2FP.F32.S32 R18, R16 ;  /* 0x0000001000127245 */ /* 0x001fca0000201400 */
[----:B----4-:R-:W-:-:S06]  /*01a0*/  FADD R17, R17, R18 ;  /* 0x0000001211117221 */ /* 0x010fcc0000000000 */
[----:B------:R-:W0:Y:S02]  /*01b0*/  F2I.TRUNC.NTZ R17, R17 ;  /* 0x0000001100117305 */ /* 0x000e24000020f100 */
[----:B0-----:R-:W-:-:S05]  /*01c0*/  I2FP.F32.S32 R18, R17 ;  /* 0x0000001100127245 */ /* 0x001fca0000201400 */
[----:B-----5:R-:W-:-:S06]  /*01d0*/  FADD R18, R19, R18 ;  /* 0x0000001213127221 */ /* 0x020fcc0000000000 */
[----:B------:R-:W0:Y:S02]  /*01e0*/  F2I.TRUNC.NTZ R18, R18 ;  /* 0x0000001200127305 */ /* 0x000e24000020f100 */
[----:B0-----:R-:W-:-:S05]  /*01f0*/  I2FP.F32.S32 R19, R18 ;  /* 0x0000001200137245 */ /* 0x001fca0000201400 */
[----:B------:R-:W-:Y:S02]  /*0200*/  FADD R19, R14, R19 ;  /* 0x000000130e137221 */ /* 0x000fe40000000000 */
[----:B------:R-:W4:Y:S04]  /*0210*/  LDG.E R14, desc[UR4][R2.64+0x44] ;  /* 0x00004404020e7981 */ /* 0x000f28000c1e1900 */
[----:B------:R-:W0:Y:S02]  /*0220*/  F2I.TRUNC.NTZ R19, R19 ;  /* 0x0000001300137305 */ /* 0x000e24000020f100 */
[----:B0-----:R-:W-:-:S05]  /*0230*/  I2FP.F32.S32 R21, R19 ;  /* 0x0000001300157245 */ /* 0x001fca0000201400 */
[----:B------:R-:W-:Y:S02]  /*0240*/  FADD R21, R12, R21 ;  /* 0x000000150c157221 */ /* 0x000fe40000000000 */
[----:B------:R-:W5:Y:S04]  /*0250*/  LDG.E R12, desc[UR4][R2.64+0x48] ;  /* 0x00004804020c7981 */ /* 0x000f68000c1e1900 */
        /* <DEDUP_REMOVED lines=38> */
[----:B------:R-:W-:Y:S02]  /*04c0*/  FADD R18, R13, R18 ;  /* 0x000000120d127221 */ /* 0x000fe40000000000 */
[----:B------:R-:W3:Y:S04]  /*04d0*/  LDG.E R13, desc[UR4][R2.64+0x70] ;  /* 0x00007004020d7981 */ /* 0x000ee8000c1e1900 */
[----:B------:R-:W0:Y:S02]  /*04e0*/  F2I.TRUNC.NTZ R18, R18 ;  /* 0x0000001200127305 */ /* 0x000e24000020f100 */
[----:B0-----:R-:W-:-:S05]  /*04f0*/  I2FP.F32.S32 R20, R18 ;  /* 0x0000001200147245 */ /* 0x001fca0000201400 */
[----:B------:R-:W-:Y:S02]  /*0500*/  FADD R20, R15, R20 ;  /* 0x000000140f147221 */ /* 0x000fe40000000000 */
[----:B------:R-:W3:Y:S04]  /*0510*/  LDG.E R15, desc[UR4][R2.64+0x74] ;  /* 0x00007404020f7981 */ /* 0x000ee8000c1e1900 */
[----:B------:R-:W0:Y:S02]  /*0520*/  F2I.TRUNC.NTZ R20, R20 ;  /* 0x0000001400147305 */ /* 0x000e24000020f100 */
[----:B0-----:R-:W-:-:S05]  /*0530*/  I2FP.F32.S32 R17, R20 ;  /* 0x0000001400117245 */ /* 0x001fca0000201400 */
[----:B----4-:R-:W-:Y:S02]  /*0540*/  FADD R17, R14, R17 ;  /* 0x000000110e117221 */ /* 0x010fe40000000000 */
[----:B------:R-:W4:Y:S04]  /*0550*/  LDG.E R14, desc[UR4][R2.64+0x78] ;  /* 0x00007804020e7981 */ /* 0x000f28000c1e1900 */
[----:B------:R-:W0:Y:S02]  /*0560*/  F2I.TRUNC.NTZ R17, R17 ;  /* 0x0000001100117305 */ /* 0x000e24000020f100 */
[----:B0-----:R-:W-:-:S05]  /*0570*/  I2FP.F32.S32 R19, R17 ;  /* 0x0000001100137245 */ /* 0x001fca0000201400 */
[----:B-----5:R-:W-:Y:S02]  /*0580*/  FADD R19, R12, R19 ;  /* 0x000000130c137221 */ /* 0x020fe40000000000 */
[----:B------:R0:W5:Y:S04]  /*0590*/  LDG.E R12, desc[UR4][R2.64+0x7c] ;  /* 0x00007c04020c7981 */ /* 0x000168000c1e1900 */
        /* <DEDUP_REMOVED lines=35> */
[----:B----4-:R-:W-:Y:S01]  /*07d0*/  FADD R14, R14, R3 ;  /* 0x000000030e0e7221 */ /* 0x010fe20000000000 */
[----:B------:R-:W0:Y:S01]  /*07e0*/  S2R R0, SR_CTAID.X ;  /* 0x0000000000007919 */ /* 0x000e220000002500 */
[----:B------:R-:W1:Y:S04]  /*07f0*/  LDC.64 R2, c[0x0][0x390] ;  /* 0x0000e400ff027b82 */ /* 0x000e680000000a00 */
[----:B------:R-:W2:Y:S01]  /*0800*/  F2I.TRUNC.NTZ R14, R14 ;  /* 0x0000000e000e7305 */ /* 0x000ea2000020f100 */
[----:B------:R-:W0:Y:S01]  /*0810*/  S2R R7, SR_TID.X ;  /* 0x0000000000077919 */ /* 0x000e220000002100 */
[----:B------:R-:W0:Y:S01]  /*0820*/  LDCU UR6, c[0x0][0x360] ;  /* 0x00006c00ff0677ac */ /* 0x000e220008000800 */
[----:B--2---:R-:W-:-:S05]  /*0830*/  I2FP.F32.S32 R5, R14 ;  /* 0x0000000e00057245 */ /* 0x004fca0000201400 */
[----:B-----5:R-:W-:-:S06]  /*0840*/  FADD R12, R12, R5 ;  /* 0x000000050c0c7221 */ /* 0x020fcc0000000000 */
[----:B------:R-:W2:Y:S01]  /*0850*/  F2I.TRUNC.NTZ R12, R12 ;  /* 0x0000000c000c7305 */ /* 0x000ea2000020f100 */
[----:B0-----:R-:W-:-:S04]  /*0860*/  IMAD R5, R0, UR6, R7 ;  /* 0x0000000600057c24 */ /* 0x001fc8000f8e0207 */
[----:B-1----:R-:W-:Y:S01]  /*0870*/  IMAD.WIDE R2, R5, 0x4, R2 ;  /* 0x0000000405027825 */ /* 0x002fe200078e0202 */
[----:B--2---:R-:W-:-:S05]  /*0880*/  I2FP.F32.S32 R5, R12 ;  /* 0x0000000c00057245 */ /* 0x004fca0000201400 */
[----:B------:R-:W-:Y:S01]  /*0890*/  STG.E desc[UR4][R2.64], R5 ;  /* 0x0000000502007986 */ /* 0x000fe2000c101904 */
[----:B------:R-:W-:Y:S05]  /*08a0*/  EXIT ;  /* 0x000000000000794d */ /* 0x000fea0003800000 */
.L_x_17:
        /* <DEDUP_REMOVED lines=13> */
.L_x_32:


//--------------------- .text._Z18locality_cachelinePKfS0_Pfi --------------------------
	.section	.text._Z18locality_cachelinePKfS0_Pfi,"ax",@progbits
	.align	128
        .global         _Z18locality_cachelinePKfS0_Pfi
        .type           _Z18locality_cachelinePKfS0_Pfi,@function
        .size           _Z18locality_cachelinePKfS0_Pfi,(.L_x_33 - _Z18locality_cachelinePKfS0_Pfi)
        .other          _Z18locality_cachelinePKfS0_Pfi,@"STO_CUDA_ENTRY STV_DEFAULT"
_Z18locality_cachelinePKfS0_Pfi:
.text._Z18locality_cachelinePKfS0_Pfi:
        /* <DEDUP_REMOVED lines=131> */
[----:B----4-:R-:W-:Y:S02]  /*0830*/  FADD R15, R15, R2 ;  /* 0x000000020f0f7221 */ /* 0x010fe40000000000 */
[----:B------:R-:W0:Y:S04]  /*0840*/  LDC.64 R2, c[0x0][0x390] ;  /* 0x0000e400ff027b82 */ /* 0x000e280000000a00 */
[----:B------:R-:W1:Y:S02]  /*0850*/  F2I.TRUNC.NTZ R15, R15 ;  /* 0x0000000f000f7305 */ /* 0x000e64000020f100 */
[----:B-1----:R-:W-:-:S05]  /*0860*/  I2FP.F32.S32 R4, R15 ;  /* 0x0000000f00047245 */ /* 0x002fca0000201400 */
[----:B-----5:R-:W-:-:S06]  /*0870*/  FADD R4, R13, R4 ;  /* 0x000000040d047221 */ /* 0x020fcc0000000000 */
[----:B------:R-:W1:Y:S01]  /*0880*/  F2I.TRUNC.NTZ R4, R4 ;  /* 0x0000000400047305 */ /* 0x000e62000020f100 */
[----:B0-----:R-:W-:Y:S01]  /*0890*/  IMAD.WIDE R2, R0, 0x4, R2 ;  /* 0x0000000400027825 */ /* 0x001fe200078e0202 */
[----:B-1----:R-:W-:-:S05]  /*08a0*/  I2FP.F32.S32 R5, R4 ;  /* 0x0000000400057245 */ /* 0x002fca0000201400 */
[----:B------:R-:W-:Y:S01]  /*08b0*/  STG.E desc[UR4][R2.64], R5 ;  /* 0x0000000502007986 */ /* 0x000fe2000c101904 */
[----:B------:R-:W-:Y:S05]  /*08c0*/  EXIT ;  /* 0x000000000000794d */ /* 0x000fea0003800000 */
.L_x_18:
        /* <DEDUP_REMOVED lines=11> */
.L_x_33:


//--------------------- .text._Z9irregulerPKfS0_Pfi --------------------------
	.section	.text._Z9irregulerPKfS0_Pfi,"ax",@progbits
	.align	128
        .global         _Z9irregulerPKfS0_Pfi
        .type           _Z9irregulerPKfS0_Pfi,@function
        .size           _Z9irregulerPKfS0_Pfi,(.L_x_34 - _Z9irregulerPKfS0_Pfi)
        .other          _Z9irregulerPKfS0_Pfi,@"STO_CUDA_ENTRY STV_DEFAULT"
_Z9irregulerPKfS0_Pfi:
.text._Z9irregulerPKfS0_Pfi:
[----:B------:R-:W-:Y:S01]  /*0000*/  LDC R1, c[0x0][0x37c] ;  /* 0x0000df00ff017b82 */ /* 0x000fe20000000800 */
[----:B------:R-:W0:Y:S01]  /*0010*/  S2R R0, SR_CTAID.X ;  /* 0x0000000000007919 */ /* 0x000e220000002500 */
[----:B------:R-:W0:Y:S06]  /*0020*/  LDCU UR6, c[0x0][0x360] ;  /* 0x00006c00ff0677ac */ /* 0x000e2c0008000800 */
[----:B------:R-:W1:Y:S01]  /*0030*/  LDC.64 R2, c[0x0][0x380] ;  /* 0x0000e000ff027b82 */ /* 0x000e620000000a00 */
[----:B------:R-:W0:Y:S01]  /*0040*/  S2R R5, SR_TID.X ;  /* 0x0000000000057919 */ /* 0x000e220000002100 */
[----:B------:R-:W2:Y:S01]  /*0050*/  LDCU.64 UR4, c[0x0][0x358] ;  /* 0x00006b00ff0477ac */ /* 0x000ea20008000a00 */
[----:B0-----:R-:W-:-:S05]  /*0060*/  IMAD R0, R0, UR6, R5 ;  /* 0x0000000600007c24 */ /* 0x001fca000f8e0205 */
[----:B------:R-:W0:Y:S01]  /*0070*/  LDC.64 R4, c[0x0][0x390] ;  /* 0x0000e400ff047b82 */ /* 0x000e220000000a00 */
[----:B------:R-:W-:-:S05]  /*0080*/  SHF.L.U32 R7, R0, 0x5, RZ ;  /* 0x0000000500077819 */ /* 0x000fca00000006ff */
[----:B-1----:R-:W-:-:S06]  /*0090*/  IMAD.WIDE R2, R7, 0x4, R2 ;  /* 0x0000000407027825 */ /* 0x002fcc00078e0202 */
[----:B--2---:R-:W2:Y:S01]  /*00a0*/  LDG.E R3, desc[UR4][R2.64] ;  /* 0x0000000402037981 */ /* 0x004ea2000c1e1900 */
[----:B0-----:R-:W-:-:S05]  /*00b0*/  IMAD.WIDE R4, R7, 0x4, R4 ;  /* 0x0000000407047825 */ /* 0x001fca00078e0204 */
[----:B--2---:R-:W-:Y:S01]  /*00c0*/  STG.E desc[UR4][R4.64], R3 ;  /* 0x0000000304007986 */ /* 0x004fe2000c101904 */
[----:B------:R-:W-:Y:S05]  /*00d0*/  EXIT ;  /* 0x000000000000794d */ /* 0x000fea0003800000 */
.L_x_19:
        /* <DEDUP_REMOVED lines=10> */
.L_x_34:


//--------------------- .text._Z14irreguler_copyPKfS0_Pfi --------------------------
	.section	.text._Z14irreguler_copyPKfS0_Pfi,"ax",@progbits
	.align	128
        .global         _Z14irreguler_copyPKfS0_Pfi
        .type           _Z14irreguler_copyPKfS0_Pfi,@function
        .size           _Z14irreguler_copyPKfS0_Pfi,(.L_x_35 - _Z14irreguler_copyPKfS0_Pfi)
        .other          _Z14irreguler_copyPKfS0_Pfi,@"STO_CUDA_ENTRY STV_DEFAULT"
_Z14irreguler_copyPKfS0_Pfi:
.text._Z14irreguler_copyPKfS0_Pfi:
        /* <DEDUP_REMOVED lines=9> */
[----:B-1----:R-:W-:-:S05]  /*0090*/  IMAD.WIDE R2, R7, 0x4, R2 ;  /* 0x0000000407027825 */ /* 0x002fca00078e0202 */
[----:B--2---:R-:W2:Y:S01]  /*00a0*/  LDG.E R9, desc[UR4][R2.64] ;  /* 0x0000000402097981 */ /* 0x004ea2000c1e1900 */
[----:B0-----:R-:W-:-:S05]  /*00b0*/  IMAD.WIDE R4, R7, 0x4, R4 ;  /* 0x0000000407047825 */ /* 0x001fca00078e0204 */
[----:B--2---:R0:W-:Y:S04]  /*00c0*/  STG.E desc[UR4][R4.64], R9 ;  /* 0x0000000904007986 */ /* 0x0041e8000c101904 */
[----:B------:R-:W2:Y:S04]  /*00d0*/  LDG.E R7, desc[UR4][R2.64+0x4] ;  /* 0x0000040402077981 */ /* 0x000ea8000c1e1900 */
[----:B--2---:R1:W-:Y:S04]  /*00e0*/  STG.E desc[UR4][R4.64+0x4], R7 ;  /* 0x0000040704007986 */ /* 0x0043e8000c101904 */
[----:B------:R-:W2:Y:S04]  /*00f0*/  LDG.E R11, desc[UR4][R2.64+0x8] ;  /* 0x00000804020b7981 */ /* 0x000ea8000c1e1900 */
[----:B--2---:R-:W-:Y:S04]  /*0100*/  STG.E desc[UR4][R4.64+0x8], R11 ;  /* 0x0000080b04007986 */ /* 0x004fe8000c101904 */
[----:B------:R-:W2:Y:S04]  /*0110*/  LDG.E R13, desc[UR4][R2.64+0xc] ;  /* 0x00000c04020d7981 */ /* 0x000ea8000c1e1900 */
[----:B--2---:R-:W-:Y:S04]  /*0120*/  STG.E desc[UR4][R4.64+0xc], R13 ;  /* 0x00000c0d04007986 */ /* 0x004fe8000c101904 */
[----:B------:R-:W2:Y:S04]  /*0130*/  LDG.E R15, desc[UR4][R2.64+0x10] ;  /* 0x00001004020f7981 */ /* 0x000ea8000c1e1900 */
[----:B--2---:R-:W-:Y:S04]  /*0140*/  STG.E desc[UR4][R4.64+0x10], R15 ;  /* 0x0000100f04007986 */ /* 0x004fe8000c101904 */
[----:B------:R-:W2:Y:S04]  /*0150*/  LDG.E R17, desc[UR4][R2.64+0x14] ;  /* 0x0000140402117981 */ /* 0x000ea8000c1e1900 */
[----:B--2---:R-:W-:Y:S04]  /*0160*/  STG.E desc[UR4][R4.64+0x14], R17 ;  /* 0x0000141104007986 */ /* 0x004fe8000c101904 */
[----:B0-----:R-:W2:Y:S04]  /*0170*/  LDG.E R9, desc[UR4][R2.64+0x18] ;  /* 0x0000180402097981 */ /* 0x001ea8000c1e1900 */
[----:B--2---:R-:W-:Y:S04]  /*0180*/  STG.E desc[UR4][R4.64+0x18], R9 ;  /* 0x0000180904007986 */ /* 0x004fe8000c101904 */
[----:B-1----:R-:W2:Y:S04]  /*0190*/  LDG.E R7, desc[UR4][R2.64+0x1c] ;  /* 0x00001c0402077981 */ /* 0x002ea8000c1e1900 */
[----:B--2---:R-:W-:Y:S01]  /*01a0*/  STG.E desc[UR4][R4.64+0x1c], R7 ;  /* 0x00001c0704007986 */ /* 0x004fe2000c101904 */
[----:B------:R-:W-:Y:S05]  /*01b0*/  EXIT ;  /* 0x000000000000794d */ /* 0x000fea0003800000 */
.L_x_20:
        /* <DEDUP_REMOVED lines=12> */
.L_x_35:


//--------------------- .text._Z19copy_vector4_kernelPfS_i --------------------------
	.section	.text._Z19copy_vector4_kernelPfS_i,"ax",@progbits
	.align	128
        .global         _Z19copy_vector4_kernelPfS_i
        .type           _Z19copy_vector4_kernelPfS_i,@function
        .size           _Z19copy_vector4_kernelPfS_i,(.L_x_36 - _Z19copy_vector4_kernelPfS_i)
        .other          _Z19copy_vector4_kernelPfS_i,@"STO_CUDA_ENTRY STV_DEFAULT"
_Z19copy_vector4_kernelPfS_i:
.text._Z19copy_vector4_kernelPfS_i:
[----:B------:R-:W-:Y:S01]  /*0000*/  LDC R1, c[0x0][0x37c] ;  /* 0x0000df00ff017b82 */ /* 0x000fe20000000800 */
[----:B------:R-:W0:Y:S01]  /*0010*/  S2R R0, SR_TID.X ;  /* 0x0000000000007919 */ /* 0x000e220000002100 */
[----:B------:R-:W1:Y:S06]  /*0020*/  LDCU UR5, c[0x0][0x390] ;  /* 0x00007200ff0577ac */ /* 0x000e6c0008000800 */
[----:B------:R-:W0:Y:S08]  /*0030*/  S2UR UR6, SR_CTAID.X ;  /* 0x00000000000679c3 */ /* 0x000e300000002500 */
[----:B------:R-:W0:Y:S01]  /*0040*/  LDC R11, c[0x0][0x360] ;  /* 0x0000d800ff0b7b82 */ /* 0x000e220000000800 */
[----:B-1----:R-:W-:-:S04]  /*0050*/  USHF.R.S32.HI UR4, URZ, 0x1f, UR5 ;  /* 0x0000001fff047899 */ /* 0x002fc80008011405 */
[----:B------:R-:W-:-:S04]  /*0060*/  ULEA.HI UR4, UR4, UR5, URZ, 0x2 ;  /* 0x0000000504047291 */ /* 0x000fc8000f8f10ff */
[----:B------:R-:W-:Y:S01]  /*0070*/  USHF.R.S32.HI UR4, URZ, 0x2, UR4 ;  /* 0x00000002ff047899 */ /* 0x000fe20008011404 */
[----:B0-----:R-:W-:-:S05]  /*0080*/  IMAD R0, R11, UR6, R0 ;  /* 0x000000060b007c24 */ /* 0x001fca000f8e0200 */
[----:B------:R-:W-:-:S13]  /*0090*/  ISETP.GE.AND P0, PT, R0, UR4, PT ;  /* 0x0000000400007c0c */ /* 0x000fda000bf06270 */
[----:B------:R-:W-:Y:S05]  /*00a0*/  @P0 EXIT ;  /* 0x000000000000094d */ /* 0x000fea0003800000 */
[----:B------:R-:W0:Y:S01]  /*00b0*/  LDC.64 R8, c[0x0][0x380] ;  /* 0x0000e000ff087b82 */ /* 0x000e220000000a00 */
[----:B------:R-:W1:Y:S01]  /*00c0*/  LDCU UR5, c[0x0][0x370] ;  /* 0x00006e00ff0577ac */ /* 0x000e620008000800 */
[----:B------:R-:W2:Y:S06]  /*00d0*/  LDCU.64 UR6, c[0x0][0x358] ;  /* 0x00006b00ff0677ac */ /* 0x000eac0008000a00 */
[----:B------:R-:W3:Y:S01]  /*00e0*/  LDC.64 R6, c[0x0][0x388] ;  /* 0x0000e200ff067b82 */ /* 0x000ee20000000a00 */
[----:B-1----:R-:W-:-:S07]  /*00f0*/  IMAD R11, R11, UR5, RZ ;  /* 0x000000050b0b7c24 */ /* 0x002fce000f8e02ff */
.L_x_21:
[----:B0-----:R-:W-:-:S05]  /*0100*/  IMAD.WIDE R4, R0, 0x10, R8 ;  /* 0x0000001000047825 */ /* 0x001fca00078e0208 */
[----:B-12---:R-:W2:Y:S01]  /*0110*/  LDG.E.128 R12, desc[UR6][R4.64] ;  /* 0x00000006040c7981 */ /* 0x006ea2000c1e1d00 */
[----:B---3--:R-:W-:Y:S01]  /*0120*/  IMAD.WIDE R2, R0, 0x10, R6 ;  /* 0x0000001000027825 */ /* 0x008fe200078e0206 */
[----:B------:R-:W-:-:S04]  /*0130*/  IADD3 R0, PT, PT, R11, R0, RZ ;  /* 0x000000000b007210 */ /* 0x000fc80007ffe0ff */
[----:B------:R-:W-:Y:S01]  /*0140*/  ISETP.GE.AND P0, PT, R0, UR4, PT ;  /* 0x0000000400007c0c */ /* 0x000fe2000bf06270 */
[----:B--2---:R1:W-:-:S12]  /*0150*/  STG.E.128 desc[UR6][R2.64], R12 ;  /* 0x0000000c02007986 */ /* 0x0043d8000c101d06 */
[----:B------:R-:W-:Y:S05]  /*0160*/  @!P0 BRA `(.L_x_21) ;  /* 0xfffffffc00e48947 */ /* 0x000fea000383ffff */
[----:B------:R-:W-:Y:S05]  /*0170*/  EXIT ;  /* 0x000000000000794d */ /* 0x000fea0003800000 */
.L_x_22:
        /* <DEDUP_REMOVED lines=16> */
.L_x_36:


//--------------------- .text._Z11copy_kernelPKfS0_Pfi --------------------------
	.section	.text._Z11copy_kernelPKfS0_Pfi,"ax",@progbits
	.align	128
        .global         _Z11copy_kernelPKfS0_Pfi
        .type           _Z11copy_kernelPKfS0_Pfi,@function
        .size           _Z11copy_kernelPKfS0_Pfi,(.L_x_37 - _Z11copy_kernelPKfS0_Pfi)
        .other          _Z11copy_kernelPKfS0_Pfi,@"STO_CUDA_ENTRY STV_DEFAULT"
_Z11copy_kernelPKfS0_Pfi:
.text._Z11copy_kernelPKfS0_Pfi:
        /* <DEDUP_REMOVED lines=13> */
.L_x_23:
        /* <DEDUP_REMOVED lines=11> */
.L_x_37:


//--------------------- .nv.global.init           --------------------------
	.section	.nv.global.init,"aw",@progbits
.nv.global.init:
	.type		$str,@object
	.size		$str,(.L_0 - $str)
$str:
        /*0000*/ 	.byte	0x25, 0x6c, 0x6c, 0x75, 0x20, 0x0a, 0x00
.L_0:


//--------------------- .nv.shared.reserved.0     --------------------------
	.section	.nv.shared.reserved.0,"aw",@nobits
	.weak		__nv_reservedSMEM_offset_0_alias
	.size		__nv_reservedSMEM_offset_0_alias, 0, 64
	.other		__nv_reservedSMEM_offset_0_alias,@"STO_CUDA_RESERVED_SHARED STV_DEFAULT"
__nv_reservedSMEM_offset_0_alias:
	.zero		0
	.zero		64


//--------------------- .nv.constant0._Z3mb2PfS_S_i --------------------------
	.section	.nv.constant0._Z3mb2PfS_S_i,"a",@progbits
	.sectionflags	@""
	.align	4
.nv.constant0._Z3mb2PfS_S_i:
	.zero		924


//--------------------- .nv.constant0._Z4mb12PfS_S_i --------------------------
	.section	.nv.constant0._Z4mb12PfS_S_i,"a",@progbits
	.sectionflags	@""
	.align	4
.nv.constant0._Z4mb12PfS_S_i:
	.zero		924


//--------------------- .nv.constant0._Z3mb1PfS_S_i --------------------------
	.section	.nv.constant0._Z3mb1PfS_S_i,"a",@progbits
	.sectionflags	@""
	.align	4
.nv.constant0._Z3mb1PfS_S_i:
	.zero		924


//--------------------- .nv.constant0._Z4Add2PfS_S_i --------------------------
	.section	.nv.constant0._Z4Add2PfS_S_i,"a",@progbits
	.sectionflags	@""
	.align	4
.nv.constant0._Z4Add2PfS_S_i:
	.zero		924


//--------------------- .nv.constant0._Z7VecAdd2PfS_S_i --------------------------
	.section	.nv.constant0._Z7VecAdd2PfS_S_i,"a",@progbits
	.sectionflags	@""
	.align	4
.nv.constant0._Z7VecAdd2PfS_S_i:
	.zero		924


//--------------------- .nv.constant0._Z6VecAddPfS_S_i --------------------------
	.section	.nv.constant0._Z6VecAddPfS_S_i,"a",@progbits
	.sectionflags	@""
	.align	4
.nv.constant0._Z6VecAddPfS_S_i:
	.zero		924


//--------------------- .nv.constant0._Z6VecAddPKfS0_Pfi --------------------------
	.section	.nv.constant0._Z6VecAddPKfS0_Pfi,"a",@progbits
	.sectionflags	@""
	.align	4
.nv.constant0._Z6VecAddPKfS0_Pfi:
	.zero		924


//--------------------- .nv.constant0._Z15locality_sectorPKfS0_Pfi --------------------------
	.section	.nv.constant0._Z15locality_sectorPKfS0_Pfi,"a",@progbits
	.sectionflags	@""
	.align	4
.nv.constant0._Z15locality_sectorPKfS0_Pfi:
	.zero		924


//--------------------- .nv.constant0._Z22locality_samecachelinePKfS0_Pfi --------------------------
	.section	.nv.constant0._Z22locality_samecachelinePKfS0_Pfi,"a",@progbits
	.sectionflags	@""
	.align	4
.nv.constant0._Z22locality_samecachelinePKfS0_Pfi:
	.zero		924


//--------------------- .nv.constant0._Z18locality_cachelinePKfS0_Pfi --------------------------
	.section	.nv.constant0._Z18locality_cachelinePKfS0_Pfi,"a",@progbits
	.sectionflags	@""
	.align	4
.nv.constant0._Z18locality_cachelinePKfS0_Pfi:
	.zero		924


//--------------------- .nv.constant0._Z9irregulerPKfS0_Pfi --------------------------
	.section	.nv.constant0._Z9irregulerPKfS0_Pfi,"a",@progbits
	.sectionflags	@""
	.align	4
.nv.constant0._Z9irregulerPKfS0_Pfi:
	.zero		924


//--------------------- .nv.constant0._Z14irreguler_copyPKfS0_Pfi --------------------------
	.section	.nv.constant0._Z14irreguler_copyPKfS0_Pfi,"a",@progbits
	.sectionflags	@""
	.align	4
.nv.constant0._Z14irreguler_copyPKfS0_Pfi:
	.zero		924


//--------------------- .nv.constant0._Z19copy_vector4_kernelPfS_i --------------------------
	.section	.nv.constant0._Z19copy_vector4_kernelPfS_i,"a",@progbits
	.sectionflags	@""
	.align	4
.nv.constant0._Z19copy_vector4_kernelPfS_i:
	.zero		916


//--------------------- .nv.constant0._Z11copy_kernelPKfS0_Pfi --------------------------
	.section	.nv.constant0._Z11copy_kernelPKfS0_Pfi,"a",@progbits
	.sectionflags	@""
	.align	4
.nv.constant0._Z11copy_kernelPKfS0_Pfi:
	.zero		924


//--------------------- SYMBOLS --------------------------

	.type		.nv.reservedSmem.offset0,@object
	.size		.nv.reservedSmem.offset0,0x4
	.type		vprintf,@function
